	.target	sm_100a

	.elftype	@"ET_EXEC"


//--------------------- .note.nv.tkinfo           --------------------------
	.section	.note.nv.tkinfo,"",@"SHT_NOTE"
	.sectionflags	@"SHF_NOTE_NV_TKINFO"
	.tkinfo
        /*0018*/ 	.word	0x00000002
        /*0030*/ 	.string	""
        /*0030*/ 	.string	"ptxas"
        /*0030*/ 	.string	"Cuda compilation tools, release 13.0, V13.0.88"
        /*0030*/ 	.string	"Build cuda_13.0.r13.0/compiler.36424714_0"
        /*0030*/ 	.string	"-arch sm_100a -m 64 "



//--------------------- .note.nv.cuinfo           --------------------------
	.section	.note.nv.cuinfo,"",@"SHT_NOTE"
	.sectionflags	@"SHF_NOTE_NV_CUINFO"
        /*0018*/ 	.short	0x0002
        /*001a*/ 	.short	0x0064
        /*001c*/ 	.short	0x0082
	.zero		2


//--------------------- .nv.info                  --------------------------
	.section	.nv.info,"",@"SHT_CUDA_INFO"
	.align	4


	//----- nvinfo : EIATTR_REGCOUNT
	.align		4
        /*0000*/ 	.byte	0x04, 0x2f
        /*0002*/ 	.short	(.L_16 - .L_15)
	.align		4
.L_15:
        /*0004*/ 	.word	index@(_ZN7cutlass13device_kernelINS_4gemm6kernel13GemmUniversalIN4cute5tupleIJiiiiEEENS1_10collective13CollectiveMmaINS1_35MainloopSm100TmaUmmaWarpSpecializedILi5ELi2ELi4ENS5_IJNS4_1CILi2EEENSA_ILi1EEESC_EEEEENS5_IJNSA_ILi256EEENSA_ILi48EEESF_EEENS_12float_e4m3_tENS5_IJlSC_lEEESI_SJ_NS4_8TiledMMAINS4_8MMA_AtomIJNS4_10MMA_TraitsINS4_25SM100_MMA_F8F6F4_2x1SM_SSEJSI_SI_fSF_SG_NS4_17integral_constantINS4_4UMMA5MajorELSQ_0EEESR_NSO_INSP_7ScaleInELSS_0EEEST_EEEEEENS4_6LayoutINS5_IJSC_SC_SC_EEENS5_IJNSA_ILi0EEESY_SY_EEEEENS5_IJNS4_10UnderscoreES11_S11_EEEEENS4_18SM100_TMA_2SM_LOADENS4_14ComposedLayoutINS4_7SwizzleILi3ELi4ELi3EEENS4_18smem_ptr_flag_bitsILi8EEENSW_INS5_IJNSA_ILi8EEENSA_ILi128EEEEEENS5_IJS1B_SC_EEEEEEEvNS4_8identityES14_S1F_vS1G_EENS_8epilogue10collective18CollectiveEpilogueINS1I_23Sm100TmaWarpSpecializedILi1ELi1ELi48ELb0ELb0EEEJNS5_IJS1B_SG_SF_EEENS5_IJNSW_IS1B_SC_EENSW_ISG_SC_EEEEESI_SJ_SI_SJ_NS1I_6fusion15FusionCallbacksIS1M_NS1R_17LinearCombinationISI_fSI_fLNS_15FloatRoundStyleE2EEES1N_S1Q_JEEENS4_5SM1004TMEM4LOAD26SM100_TMEM_LOAD_32dp32b16xENS4_13SM90_TMA_LOADENS15_INS16_ILi0ELi4ELi3EEES19_NSW_INS5_IJS1A_NSA_ILi16EEEEEENS5_IJS23_SC_EEEEEEENS4_39AutoVectorizingCopyWithAssumedAlignmentILi128EEENS4_14SM90_TMA_STOREES27_S29_S29_EEEvvEEEEvNT_6ParamsE)
        /*0008*/ 	.word	0x0000009b


	//----- nvinfo : EIATTR_FRAME_SIZE
	.align		4
.L_16:
        /*000c*/ 	.byte	0x04, 0x11
        /*000e*/ 	.short	(.L_18 - .L_17)
	.align		4
.L_17:
        /*0010*/ 	.word	index@($__internal_2_$__cuda_sm10x_tcgen05_guardrail_trap_unallocated_columns_being_dealloced)
        /*0014*/ 	.word	0x00000000


	//----- nvinfo : EIATTR_FRAME_SIZE
	.align		4
.L_18:
        /*0018*/ 	.byte	0x04, 0x11
        /*001a*/ 	.short	(.L_20 - .L_19)
	.align		4
.L_19:
        /*001c*/ 	.word	index@($__internal_1_$__cuda_sm10x_tcgen05_guardrail_trap_phase_invalid_during_alloc)
        /*0020*/ 	.word	0x00000000


	//----- nvinfo : EIATTR_FRAME_SIZE
	.align		4
.L_20:
        /*0024*/ 	.byte	0x04, 0x11
        /*0026*/ 	.short	(.L_22 - .L_21)
	.align		4
.L_21:
        /*0028*/ 	.word	index@($__internal_0_$__cuda_sm10x_tcgen05_guardrail_trap_col_being_dealloced_not_returned_by_alloc)
        /*002c*/ 	.word	0x00000000


	//----- nvinfo : EIATTR_FRAME_SIZE
	.align		4
.L_22:
        /*0030*/ 	.byte	0x04, 0x11
        /*0032*/ 	.short	(.L_24 - .L_23)
	.align		4
.L_23:
        /*0034*/ 	.word	index@(_ZN7cutlass13device_kernelINS_4gemm6kernel13GemmUniversalIN4cute5tupleIJiiiiEEENS1_10collective13CollectiveMmaINS1_35MainloopSm100TmaUmmaWarpSpecializedILi5ELi2ELi4ENS5_IJNS4_1CILi2EEENSA_ILi1EEESC_EEEEENS5_IJNSA_ILi256EEENSA_ILi48EEESF_EEENS_12float_e4m3_tENS5_IJlSC_lEEESI_SJ_NS4_8TiledMMAINS4_8MMA_AtomIJNS4_10MMA_TraitsINS4_25SM100_MMA_F8F6F4_2x1SM_SSEJSI_SI_fSF_SG_NS4_17integral_constantINS4_4UMMA5MajorELSQ_0EEESR_NSO_INSP_7ScaleInELSS_0EEEST_EEEEEENS4_6LayoutINS5_IJSC_SC_SC_EEENS5_IJNSA_ILi0EEESY_SY_EEEEENS5_IJNS4_10UnderscoreES11_S11_EEEEENS4_18SM100_TMA_2SM_LOADENS4_14ComposedLayoutINS4_7SwizzleILi3ELi4ELi3EEENS4_18smem_ptr_flag_bitsILi8EEENSW_INS5_IJNSA_ILi8EEENSA_ILi128EEEEEENS5_IJS1B_SC_EEEEEEEvNS4_8identityES14_S1F_vS1G_EENS_8epilogue10collective18CollectiveEpilogueINS1I_23Sm100TmaWarpSpecializedILi1ELi1ELi48ELb0ELb0EEEJNS5_IJS1B_SG_SF_EEENS5_IJNSW_IS1B_SC_EENSW_ISG_SC_EEEEESI_SJ_SI_SJ_NS1I_6fusion15FusionCallbacksIS1M_NS1R_17LinearCombinationISI_fSI_fLNS_15FloatRoundStyleE2EEES1N_S1Q_JEEENS4_5SM1004TMEM4LOAD26SM100_TMEM_LOAD_32dp32b16xENS4_13SM90_TMA_LOADENS15_INS16_ILi0ELi4ELi3EEES19_NSW_INS5_IJS1A_NSA_ILi16EEEEEENS5_IJS23_SC_EEEEEEENS4_39AutoVectorizingCopyWithAssumedAlignmentILi128EEENS4_14SM90_TMA_STOREES27_S29_S29_EEEvvEEEEvNT_6ParamsE)
        /*0038*/ 	.word	0x00000000


	//----- nvinfo : EIATTR_MIN_STACK_SIZE
	.align		4
.L_24:
        /*003c*/ 	.byte	0x04, 0x12
        /*003e*/ 	.short	(.L_26 - .L_25)
	.align		4
.L_25:
        /*0040*/ 	.word	index@(_ZN7cutlass13device_kernelINS_4gemm6kernel13GemmUniversalIN4cute5tupleIJiiiiEEENS1_10collective13CollectiveMmaINS1_35MainloopSm100TmaUmmaWarpSpecializedILi5ELi2ELi4ENS5_IJNS4_1CILi2EEENSA_ILi1EEESC_EEEEENS5_IJNSA_ILi256EEENSA_ILi48EEESF_EEENS_12float_e4m3_tENS5_IJlSC_lEEESI_SJ_NS4_8TiledMMAINS4_8MMA_AtomIJNS4_10MMA_TraitsINS4_25SM100_MMA_F8F6F4_2x1SM_SSEJSI_SI_fSF_SG_NS4_17integral_constantINS4_4UMMA5MajorELSQ_0EEESR_NSO_INSP_7ScaleInELSS_0EEEST_EEEEEENS4_6LayoutINS5_IJSC_SC_SC_EEENS5_IJNSA_ILi0EEESY_SY_EEEEENS5_IJNS4_10UnderscoreES11_S11_EEEEENS4_18SM100_TMA_2SM_LOADENS4_14ComposedLayoutINS4_7SwizzleILi3ELi4ELi3EEENS4_18smem_ptr_flag_bitsILi8EEENSW_INS5_IJNSA_ILi8EEENSA_ILi128EEEEEENS5_IJS1B_SC_EEEEEEEvNS4_8identityES14_S1F_vS1G_EENS_8epilogue10collective18CollectiveEpilogueINS1I_23Sm100TmaWarpSpecializedILi1ELi1ELi48ELb0ELb0EEEJNS5_IJS1B_SG_SF_EEENS5_IJNSW_IS1B_SC_EENSW_ISG_SC_EEEEESI_SJ_SI_SJ_NS1I_6fusion15FusionCallbacksIS1M_NS1R_17LinearCombinationISI_fSI_fLNS_15FloatRoundStyleE2EEES1N_S1Q_JEEENS4_5SM1004TMEM4LOAD26SM100_TMEM_LOAD_32dp32b16xENS4_13SM90_TMA_LOADENS15_INS16_ILi0ELi4ELi3EEES19_NSW_INS5_IJS1A_NSA_ILi16EEEEEENS5_IJS23_SC_EEEEEEENS4_39AutoVectorizingCopyWithAssumedAlignmentILi128EEENS4_14SM90_TMA_STOREES27_S29_S29_EEEvvEEEEvNT_6ParamsE)
        /*0044*/ 	.word	0x00000000
.L_26:


//--------------------- .nv.compat                --------------------------
	.section	.nv.compat,"",@"SHT_CUDA_COMPAT_INFO"
	.align	4
        /*0000*/ 	.byte	0x02, 0x09, 0x01, 0x00, 0x02, 0x02, 0x02, 0x00, 0x02, 0x05, 0x05, 0x00, 0x03, 0x07, 0x01, 0x01
        /*0010*/ 	.byte	0x02, 0x03, 0x01, 0x00, 0x02, 0x06, 0x01, 0x00, 0x04, 0x0b, 0x08, 0x00, 0x09, 0x00, 0x00, 0x00
        /*0020*/ 	.byte	0x00, 0x00, 0x00, 0x00


//--------------------- .nv.info._ZN7cutlass13device_kernelINS_4gemm6kernel13GemmUniversalIN4cute5tupleIJiiiiEEENS1_10collective13CollectiveMmaINS1_35MainloopSm100TmaUmmaWarpSpecializedILi5ELi2ELi4ENS5_IJNS4_1CILi2EEENSA_ILi1EEESC_EEEEENS5_IJNSA_ILi256EEENSA_ILi48EEESF_EEENS_12float_e4m3_tENS5_IJlSC_lEEESI_SJ_NS4_8TiledMMAINS4_8MMA_AtomIJNS4_10MMA_TraitsINS4_25SM100_MMA_F8F6F4_2x1SM_SSEJSI_SI_fSF_SG_NS4_17integral_constantINS4_4UMMA5MajorELSQ_0EEESR_NSO_INSP_7ScaleInELSS_0EEEST_EEEEEENS4_6LayoutINS5_IJSC_SC_SC_EEENS5_IJNSA_ILi0EEESY_SY_EEEEENS5_IJNS4_10UnderscoreES11_S11_EEEEENS4_18SM100_TMA_2SM_LOADENS4_14ComposedLayoutINS4_7SwizzleILi3ELi4ELi3EEENS4_18smem_ptr_flag_bitsILi8EEENSW_INS5_IJNSA_ILi8EEENSA_ILi128EEEEEENS5_IJS1B_SC_EEEEEEEvNS4_8identityES14_S1F_vS1G_EENS_8epilogue10collective18CollectiveEpilogueINS1I_23Sm100TmaWarpSpecializedILi1ELi1ELi48ELb0ELb0EEEJNS5_IJS1B_SG_SF_EEENS5_IJNSW_IS1B_SC_EENSW_ISG_SC_EEEEESI_SJ_SI_SJ_NS1I_6fusion15FusionCallbacksIS1M_NS1R_17LinearCombinationISI_fSI_fLNS_15FloatRoundStyleE2EEES1N_S1Q_JEEENS4_5SM1004TMEM4LOAD26SM100_TMEM_LOAD_32dp32b16xENS4_13SM90_TMA_LOADENS15_INS16_ILi0ELi4ELi3EEES19_NSW_INS5_IJS1A_NSA_ILi16EEEEEENS5_IJS23_SC_EEEEEEENS4_39AutoVectorizingCopyWithAssumedAlignmentILi128EEENS4_14SM90_TMA_STOREES27_S29_S29_EEEvvEEEEvNT_6ParamsE --------------------------
	.section	.nv.info._ZN7cutlass13device_kernelINS_4gemm6kernel13GemmUniversalIN4cute5tupleIJiiiiEEENS1_10collective13CollectiveMmaINS1_35MainloopSm100TmaUmmaWarpSpecializedILi5ELi2ELi4ENS5_IJNS4_1CILi2EEENSA_ILi1EEESC_EEEEENS5_IJNSA_ILi256EEENSA_ILi48EEESF_EEENS_12float_e4m3_tENS5_IJlSC_lEEESI_SJ_NS4_8TiledMMAINS4_8MMA_AtomIJNS4_10MMA_TraitsINS4_25SM100_MMA_F8F6F4_2x1SM_SSEJSI_SI_fSF_SG_NS4_17integral_constantINS4_4UMMA5MajorELSQ_0EEESR_NSO_INSP_7ScaleInELSS_0EEEST_EEEEEENS4_6LayoutINS5_IJSC_SC_SC_EEENS5_IJNSA_ILi0EEESY_SY_EEEEENS5_IJNS4_10UnderscoreES11_S11_EEEEENS4_18SM100_TMA_2SM_LOADENS4_14ComposedLayoutINS4_7SwizzleILi3ELi4ELi3EEENS4_18smem_ptr_flag_bitsILi8EEENSW_INS5_IJNSA_ILi8EEENSA_ILi128EEEEEENS5_IJS1B_SC_EEEEEEEvNS4_8identityES14_S1F_vS1G_EENS_8epilogue10collective18CollectiveEpilogueINS1I_23Sm100TmaWarpSpecializedILi1ELi1ELi48ELb0ELb0EEEJNS5_IJS1B_SG_SF_EEENS5_IJNSW_IS1B_SC_EENSW_ISG_SC_EEEEESI_SJ_SI_SJ_NS1I_6fusion15FusionCallbacksIS1M_NS1R_17LinearCombinationISI_fSI_fLNS_15FloatRoundStyleE2EEES1N_S1Q_JEEENS4_5SM1004TMEM4LOAD26SM100_TMEM_LOAD_32dp32b16xENS4_13SM90_TMA_LOADENS15_INS16_ILi0ELi4ELi3EEES19_NSW_INS5_IJS1A_NSA_ILi16EEEEEENS5_IJS23_SC_EEEEEEENS4_39AutoVectorizingCopyWithAssumedAlignmentILi128EEENS4_14SM90_TMA_STOREES27_S29_S29_EEEvvEEEEvNT_6ParamsE,"",@"SHT_CUDA_INFO"
	.sectionflags	@""
	.align	4


	//----- nvinfo : EIATTR_CUDA_API_VERSION
	.align		4
        /*0000*/ 	.byte	0x04, 0x37
        /*0002*/ 	.short	(.L_28 - .L_27)
.L_27:
        /*0004*/ 	.word	0x00000082


	//----- nvinfo : EIATTR_KPARAM_INFO
	.align		4
.L_28:
        /*0008*/ 	.byte	0x04, 0x17
        /*000a*/ 	.short	(.L_30 - .L_29)
.L_29:
        /*000c*/ 	.word	0x00000000
        /*0010*/ 	.short	0x0000
        /*0012*/ 	.short	0x0000
        /*0014*/ 	.byte	0x00, 0xf0, 0x01, 0x20


	//----- nvinfo : EIATTR_AT_ENTRY_FRAGMENTS
	.align		4
.L_30:
        /*0018*/ 	.byte	0x04, 0x4f
        /*001a*/ 	.short	(.L_32 - .L_31)


	//   ....[0]....
.L_31:
        /*001c*/ 	.word	0x00000007


	//----- nvinfo : EIATTR_RESERVED_SMEM_USED
	.align		4
.L_32:
        /*0020*/ 	.byte	0x01, 0x41
	.zero		2


	//----- nvinfo : EIATTR_SPARSE_MMA_MASK
	.align		4
        /*0024*/ 	.byte	0x03, 0x50
        /*0026*/ 	.short	0x0000


	//----- nvinfo : EIATTR_TCGEN05_2CTA_USED
	.align		4
        /*0028*/ 	.byte	0x01, 0x52
	.zero		2


	//----- nvinfo : EIATTR_MAXREG_COUNT
	.align		4
        /*002c*/ 	.byte	0x03, 0x1b
        /*002e*/ 	.short	0x00ff


	//----- nvinfo : EIATTR_NUM_BARRIERS
	.align		4
        /*0030*/ 	.byte	0x02, 0x4c
        /*0032*/ 	.byte	0x07
	.zero		1


	//----- nvinfo : EIATTR_EXTERNS
	.align		4
        /*0034*/ 	.byte	0x04, 0x0f
        /*0036*/ 	.short	(.L_34 - .L_33)


	//   ....[0]....
	.align		4
.L_33:
        /*0038*/ 	.word	index@(__assertfail)


	//----- nvinfo : EIATTR_MERCURY_ISA_VERSION
	.align		4
.L_34:
        /*003c*/ 	.byte	0x03, 0x5f
        /*003e*/ 	.short	0x0101


	//----- nvinfo : EIATTR_INT_WARP_WIDE_INSTR_OFFSETS
	.align		4
        /*0040*/ 	.byte	0x04, 0x31
        /*0042*/ 	.short	(.L_36 - .L_35)


	//   ....[0]....
.L_35:
        /*0044*/ 	.word	0x00000cc0


	//   ....[1]....
        /*0048*/ 	.word	0x00000d60


	//   ....[2]....
        /*004c*/ 	.word	0x00002220


	//   ....[3]....
        /*0050*/ 	.word	0x00004340


	//   ....[4]....
        /*0054*/ 	.word	0x00004360


	//   ....[5]....
        /*0058*/ 	.word	0x00004390


	//   ....[6]....
        /*005c*/ 	.word	0x00004dc0


	//   ....[7]....
        /*0060*/ 	.word	0x00004e50


	//   ....[8]....
        /*0064*/ 	.word	0x00004e80


	//   ....[9]....
        /*0068*/ 	.word	0x00004f50


	//----- nvinfo : EIATTR_COOP_GROUP_MASK_REGIDS
	.align		4
.L_36:
        /*006c*/ 	.byte	0x04, 0x29
        /*006e*/ 	.short	(.L_38 - .L_37)


	//   ....[0]....
.L_37:
        /*0070*/ 	.word	0xffffffff


	//   ....[1]....
        /*0074*/ 	.word	0xffffffff


	//   ....[2]....
        /*0078*/ 	.word	0xffffffff


	//   ....[3]....
        /*007c*/ 	.word	0xffffffff


	//   ....[4]....
        /*0080*/ 	.word	0xffffffff


	//   ....[5]....
        /*0084*/ 	.word	0xffffffff


	//   ....[6]....
        /*0088*/ 	.word	0xffffffff


	//   ....[7]....
        /*008c*/ 	.word	0xffffffff


	//   ....[8]....
        /*0090*/ 	.word	0xffffffff


	//   ....[9]....
        /*0094*/ 	.word	0xffffffff


	//   ....[10]....
        /*0098*/ 	.word	0xffffffff


	//   ....[11]....
        /*009c*/ 	.word	0xffffffff


	//   ....[12]....
        /*00a0*/ 	.word	0xffffffff


	//   ....[13]....
        /*00a4*/ 	.word	0xffffffff


	//----- nvinfo : EIATTR_COOP_GROUP_INSTR_OFFSETS
	.align		4
.L_38:
        /*00a8*/ 	.byte	0x04, 0x28
        /*00aa*/ 	.short	(.L_40 - .L_39)


	//   ....[0]....
.L_39:
        /*00ac*/ 	.word	0x000000c0


	//   ....[1]....
        /*00b0*/ 	.word	0x000004f0


	//   ....[2]....
        /*00b4*/ 	.word	0x00000690


	//   ....[3]....
        /*00b8*/ 	.word	0x000007c0


	//   ....[4]....
        /*00bc*/ 	.word	0x000008b0


	//   ....[5]....
        /*00c0*/ 	.word	0x00000a10


	//   ....[6]....
        /*00c4*/ 	.word	0x00000ba0


	//   ....[7]....
        /*00c8*/ 	.word	0x00000de0


	//   ....[8]....
        /*00cc*/ 	.word	0x00002100


	//   ....[9]....
        /*00d0*/ 	.word	0x00002f60


	//   ....[10]....
        /*00d4*/ 	.word	0x00003430


	//   ....[11]....
        /*00d8*/ 	.word	0x00003460


	//   ....[12]....
        /*00dc*/ 	.word	0x00004250


	//   ....[13]....
        /*00e0*/ 	.word	0x00004450


	//----- nvinfo : EIATTR_VRC_CTA_INIT_COUNT
	.align		4
.L_40:
        /*00e4*/ 	.byte	0x02, 0x4a
        /*00e6*/ 	.byte	0x80
	.zero		1


	//----- nvinfo : EIATTR_SYSCALL_OFFSETS
	.align		4
        /*00e8*/ 	.byte	0x04, 0x46
        /*00ea*/ 	.short	(.L_42 - .L_41)


	//   ....[0]....
.L_41:
        /*00ec*/ 	.word	0x00005f00


	//   ....[1]....
        /*00f0*/ 	.word	0x00006070


	//   ....[2]....
        /*00f4*/ 	.word	0x000061e0


	//----- nvinfo : EIATTR_MBARRIER_INSTR_OFFSETS
	.align		4
.L_42:
        /*00f8*/ 	.byte	0x04, 0x39
        /*00fa*/ 	.short	(.L_44 - .L_43)


	//   ....[0]....
.L_43:
        /*00fc*/ 	.word	0x000005e0
        /*0100*/ 	.word	0x000000ff
        /*0104*/ 	.word	0x00000000
        /*0108*/ 	.short	0x0100
        /*010a*/ 	.byte	0x05
	.zero		1


	//   ....[1]....
        /*010c*/ 	.word	0x000005f0
        /*0110*/ 	.word	0x000000ff
        /*0114*/ 	.word	0x00000028
        /*0118*/ 	.short	0x0100
        /*011a*/ 	.byte	0x05
	.zero		1


	//   ....[2]....
        /*011c*/ 	.word	0x00000600
        /*0120*/ 	.word	0x000000ff
        /*0124*/ 	.word	0x00000008
        /*0128*/ 	.short	0x0100
        /*012a*/ 	.byte	0x05
	.zero		1


	//   ....[3]....
        /*012c*/ 	.word	0x00000610
        /*0130*/ 	.word	0x000000ff
        /*0134*/ 	.word	0x00000030
        /*0138*/ 	.short	0x0100
        /*013a*/ 	.byte	0x05
	.zero		1


	//   ....[4]....
        /*013c*/ 	.word	0x00000620
        /*0140*/ 	.word	0x000000ff
        /*0144*/ 	.word	0x00000010
        /*0148*/ 	.short	0x0100
        /*014a*/ 	.byte	0x05
	.zero		1


	//   ....[5]....
        /*014c*/ 	.word	0x00000630
        /*0150*/ 	.word	0x000000ff
        /*0154*/ 	.word	0x00000038
        /*0158*/ 	.short	0x0100
        /*015a*/ 	.byte	0x05
	.zero		1


	//   ....[6]....
        /*015c*/ 	.word	0x00000640
        /*0160*/ 	.word	0x000000ff
        /*0164*/ 	.word	0x00000018
        /*0168*/ 	.short	0x0100
        /*016a*/ 	.byte	0x05
	.zero		1


	//   ....[7]....
        /*016c*/ 	.word	0x00000650
        /*0170*/ 	.word	0x000000ff
        /*0174*/ 	.word	0x00000040
        /*0178*/ 	.short	0x0100
        /*017a*/ 	.byte	0x05
	.zero		1


	//   ....[8]....
        /*017c*/ 	.word	0x00000660
        /*0180*/ 	.word	0x000000ff
        /*0184*/ 	.word	0x00000020
        /*0188*/ 	.short	0x0100
        /*018a*/ 	.byte	0x05
	.zero		1


	//   ....[9]....
        /*018c*/ 	.word	0x00000670
        /*0190*/ 	.word	0x000000ff
        /*0194*/ 	.word	0x00000048
        /*0198*/ 	.short	0x0100
        /*019a*/ 	.byte	0x05
	.zero		1


	//   ....[10]....
        /*019c*/ 	.word	0x00000790
        /*01a0*/ 	.word	0x000000ff
        /*01a4*/ 	.word	0x00000050
        /*01a8*/ 	.short	0x0100
        /*01aa*/ 	.byte	0x06
	.zero		1


	//   ....[11]....
        /*01ac*/ 	.word	0x000007a0
        /*01b0*/ 	.word	0x000000ff
        /*01b4*/ 	.word	0x00000058
        /*01b8*/ 	.short	0x0100
        /*01ba*/ 	.byte	0x06
	.zero		1


	//   ....[12]....
        /*01bc*/ 	.word	0x00000880
        /*01c0*/ 	.word	0x000000ff
        /*01c4*/ 	.word	0x00000060
        /*01c8*/ 	.short	0x0100
        /*01ca*/ 	.byte	0x05
	.zero		1


	//   ....[13]....
        /*01cc*/ 	.word	0x00000890
        /*01d0*/ 	.word	0x000000ff
        /*01d4*/ 	.word	0x00000068
        /*01d8*/ 	.short	0x0100
        /*01da*/ 	.byte	0x05
	.zero		1


	//   ....[14]....
        /*01dc*/ 	.word	0x000009c0
        /*01e0*/ 	.word	0x000000ff
        /*01e4*/ 	.word	0x00000070
        /*01e8*/ 	.short	0x0100
        /*01ea*/ 	.byte	0x05
	.zero		1


	//   ....[15]....
        /*01ec*/ 	.word	0x000009d0
        /*01f0*/ 	.word	0x000000ff
        /*01f4*/ 	.word	0x00000080
        /*01f8*/ 	.short	0x0100
        /*01fa*/ 	.byte	0x05
	.zero		1


	//   ....[16]....
        /*01fc*/ 	.word	0x000009e0
        /*0200*/ 	.word	0x000000ff
        /*0204*/ 	.word	0x00000078
        /*0208*/ 	.short	0x0100
        /*020a*/ 	.byte	0x05
	.zero		1


	//   ....[17]....
        /*020c*/ 	.word	0x000009f0
        /*0210*/ 	.word	0x000000ff
        /*0214*/ 	.word	0x00000088
        /*0218*/ 	.short	0x0100
        /*021a*/ 	.byte	0x05
	.zero		1


	//   ....[18]....
        /*021c*/ 	.word	0x00000b10
        /*0220*/ 	.word	0x000000ff
        /*0224*/ 	.word	0x00000090
        /*0228*/ 	.short	0x0100
        /*022a*/ 	.byte	0x06
	.zero		1


	//   ....[19]....
        /*022c*/ 	.word	0x00000b20
        /*0230*/ 	.word	0x000000ff
        /*0234*/ 	.word	0x000000b0
        /*0238*/ 	.short	0x0100
        /*023a*/ 	.byte	0x06
	.zero		1


	//   ....[20]....
        /*023c*/ 	.word	0x00000b30
        /*0240*/ 	.word	0x000000ff
        /*0244*/ 	.word	0x00000098
        /*0248*/ 	.short	0x0100
        /*024a*/ 	.byte	0x06
	.zero		1


	//   ....[21]....
        /*024c*/ 	.word	0x00000b40
        /*0250*/ 	.word	0x000000ff
        /*0254*/ 	.word	0x000000b8
        /*0258*/ 	.short	0x0100
        /*025a*/ 	.byte	0x06
	.zero		1


	//   ....[22]....
        /*025c*/ 	.word	0x00000b50
        /*0260*/ 	.word	0x000000ff
        /*0264*/ 	.word	0x000000a0
        /*0268*/ 	.short	0x0100
        /*026a*/ 	.byte	0x06
	.zero		1


	//   ....[23]....
        /*026c*/ 	.word	0x00000b60
        /*0270*/ 	.word	0x000000ff
        /*0274*/ 	.word	0x000000c0
        /*0278*/ 	.short	0x0100
        /*027a*/ 	.byte	0x06
	.zero		1


	//   ....[24]....
        /*027c*/ 	.word	0x00000b70
        /*0280*/ 	.word	0x000000ff
        /*0284*/ 	.word	0x000000a8
        /*0288*/ 	.short	0x0100
        /*028a*/ 	.byte	0x06
	.zero		1


	//   ....[25]....
        /*028c*/ 	.word	0x00000b80
        /*0290*/ 	.word	0x000000ff
        /*0294*/ 	.word	0x000000c8
        /*0298*/ 	.short	0x0100
        /*029a*/ 	.byte	0x06
	.zero		1


	//   ....[26]....
        /*029c*/ 	.word	0x00000c70
        /*02a0*/ 	.word	0x000000ff
        /*02a4*/ 	.word	0x000000d0
        /*02a8*/ 	.short	0x0100
        /*02aa*/ 	.byte	0x05
	.zero		1


	//   ....[27]....
        /*02ac*/ 	.word	0x00000c80
        /*02b0*/ 	.word	0x000000ff
        /*02b4*/ 	.word	0x000000e0
        /*02b8*/ 	.short	0x0100
        /*02ba*/ 	.byte	0x05
	.zero		1


	//   ....[28]....
        /*02bc*/ 	.word	0x00000c90
        /*02c0*/ 	.word	0x000000ff
        /*02c4*/ 	.word	0x000000d8
        /*02c8*/ 	.short	0x0100
        /*02ca*/ 	.byte	0x05
	.zero		1


	//   ....[29]....
        /*02cc*/ 	.word	0x00000ca0
        /*02d0*/ 	.word	0x000000ff
        /*02d4*/ 	.word	0x000000e8
        /*02d8*/ 	.short	0x0100
        /*02da*/ 	.byte	0x05
	.zero		1


	//   ....[30]....
        /*02dc*/ 	.word	0x00000d90
        /*02e0*/ 	.word	0x000000ff
        /*02e4*/ 	.word	0x000000f0
        /*02e8*/ 	.short	0x0100
        /*02ea*/ 	.byte	0x04
	.zero		1


	//   ....[31]....
        /*02ec*/ 	.word	0x000017a0
        /*02f0*/ 	.word	0x00000003
        /*02f4*/ 	.word	0x000000e0
        /*02f8*/ 	.short	0x010a
        /*02fa*/ 	.byte	0xff
	.zero		1


	//   ....[32]....
        /*02fc*/ 	.word	0x000017d0
        /*0300*/ 	.word	0x00000003
        /*0304*/ 	.word	0x000000d0
        /*0308*/ 	.short	0x0101
        /*030a*/ 	.byte	0xff
	.zero		1


	//   ....[33]....
        /*030c*/ 	.word	0x000018e0
        /*0310*/ 	.word	0x000000ff
        /*0314*/ 	.word	0x00000028
        /*0318*/ 	.short	0x010a
        /*031a*/ 	.byte	0x05
	.zero		1


	//   ....[34]....
        /*031c*/ 	.word	0x000019a0
        /*0320*/ 	.word	0x000000ff
        /*0324*/ 	.word	0x00000028
        /*0328*/ 	.short	0x010a
        /*032a*/ 	.byte	0x21
	.zero		1


	//   ....[35]....
        /*032c*/ 	.word	0x00001b50
        /*0330*/ 	.word	0x000000ff
        /*0334*/ 	.word	0x00000028
        /*0338*/ 	.short	0x010a
        /*033a*/ 	.byte	0x08
	.zero		1


	//   ....[36]....
        /*033c*/ 	.word	0x00001d10
        /*0340*/ 	.word	0x000000ff
        /*0344*/ 	.word	0x00000068
        /*0348*/ 	.short	0x0101
        /*034a*/ 	.byte	0x04
	.zero		1


	//   ....[37]....
        /*034c*/ 	.word	0x00001d30
        /*0350*/ 	.word	0x000000ff
        /*0354*/ 	.word	0x00000028
        /*0358*/ 	.short	0x010a
        /*035a*/ 	.byte	0x05
	.zero		1


	//   ....[38]....
        /*035c*/ 	.word	0x00001db0
        /*0360*/ 	.word	0x000000ff
        /*0364*/ 	.word	0x00000028
        /*0368*/ 	.short	0x010a
        /*036a*/ 	.byte	0x21
	.zero		1


	//   ....[39]....
        /*036c*/ 	.word	0x00001f40
        /*0370*/ 	.word	0x000000ff
        /*0374*/ 	.word	0x00000028
        /*0378*/ 	.short	0x010a
        /*037a*/ 	.byte	0x08
	.zero		1


	//   ....[40]....
        /*037c*/ 	.word	0x00002130
        /*0380*/ 	.word	0x00000002
        /*0384*/ 	.word	0x00000070
        /*0388*/ 	.short	0x010a
        /*038a*/ 	.byte	0xff
	.zero		1


	//   ....[41]....
        /*038c*/ 	.word	0x000021f0
        /*0390*/ 	.word	0x00000002
        /*0394*/ 	.word	0x00000000
        /*0398*/ 	.short	0x0101
        /*039a*/ 	.byte	0xff
	.zero		1


	//   ....[42]....
        /*039c*/ 	.word	0x00002750
        /*03a0*/ 	.word	0x000000ff
        /*03a4*/ 	.word	0x00000000
        /*03a8*/ 	.short	0x010a
        /*03aa*/ 	.byte	0x05
	.zero		1


	//   ....[43]....
        /*03ac*/ 	.word	0x000027e0
        /*03b0*/ 	.word	0x000000ff
        /*03b4*/ 	.word	0x00000000
        /*03b8*/ 	.short	0x010a
        /*03ba*/ 	.byte	0x05
	.zero		1


	//   ....[44]....
        /*03bc*/ 	.word	0x00002870
        /*03c0*/ 	.word	0x000000ff
        /*03c4*/ 	.word	0x00000000
        /*03c8*/ 	.short	0x010a
        /*03ca*/ 	.byte	0x05
	.zero		1


	//   ....[45]....
        /*03cc*/ 	.word	0x00002900
        /*03d0*/ 	.word	0x000000ff
        /*03d4*/ 	.word	0x00000000
        /*03d8*/ 	.short	0x010a
        /*03da*/ 	.byte	0x05
	.zero		1


	//   ....[46]....
        /*03dc*/ 	.word	0x000029a0
        /*03e0*/ 	.word	0x00000000
        /*03e4*/ 	.word	0x00000000
        /*03e8*/ 	.short	0x010a
        /*03ea*/ 	.byte	0xff
	.zero		1


	//   ....[47]....
        /*03ec*/ 	.word	0x00002ac0
        /*03f0*/ 	.word	0x00000002
        /*03f4*/ 	.word	0x000000d0
        /*03f8*/ 	.short	0x010a
        /*03fa*/ 	.byte	0xff
	.zero		1


	//   ....[48]....
        /*03fc*/ 	.word	0x00002b20
        /*0400*/ 	.word	0x00000004
        /*0404*/ 	.word	0x00000000
        /*0408*/ 	.short	0x0101
        /*040a*/ 	.byte	0xff
	.zero		1


	//   ....[49]....
        /*040c*/ 	.word	0x00002b40
        /*0410*/ 	.word	0x000000ff
        /*0414*/ 	.word	0x00000080
        /*0418*/ 	.short	0x010a
        /*041a*/ 	.byte	0x05
	.zero		1


	//   ....[50]....
        /*041c*/ 	.word	0x00002c60
        /*0420*/ 	.word	0x00000002
        /*0424*/ 	.word	0x00000070
        /*0428*/ 	.short	0x010a
        /*042a*/ 	.byte	0xff
	.zero		1


	//   ....[51]....
        /*042c*/ 	.word	0x00002d70
        /*0430*/ 	.word	0x00000002
        /*0434*/ 	.word	0x00000000
        /*0438*/ 	.short	0x0101
        /*043a*/ 	.byte	0xff
	.zero		1


	//   ....[52]....
        /*043c*/ 	.word	0x00002e00
        /*0440*/ 	.word	0x000000ff
        /*0444*/ 	.word	0x00000080
        /*0448*/ 	.short	0x0106
        /*044a*/ 	.byte	0x05
	.zero		1


	//   ....[53]....
        /*044c*/ 	.word	0x00002e20
        /*0450*/ 	.word	0x000000ff
        /*0454*/ 	.word	0x00000080
        /*0458*/ 	.short	0x010a
        /*045a*/ 	.byte	0x05
	.zero		1


	//   ....[54]....
        /*045c*/ 	.word	0x00002eb0
        /*0460*/ 	.word	0x000000ff
        /*0464*/ 	.word	0x00000080
        /*0468*/ 	.short	0x0106
        /*046a*/ 	.byte	0x04
	.zero		1


	//   ....[55]....
        /*046c*/ 	.word	0x00002ef0
        /*0470*/ 	.word	0x00000000
        /*0474*/ 	.word	0x00000080
        /*0478*/ 	.short	0x010a
        /*047a*/ 	.byte	0xff
	.zero		1


	//   ....[56]....
        /*047c*/ 	.word	0x00003130
        /*0480*/ 	.word	0x000000ff
        /*0484*/ 	.word	0x00000008
        /*0488*/ 	.short	0x010a
        /*048a*/ 	.byte	0x04
	.zero		1


	//   ....[57]....
        /*048c*/ 	.word	0x00003150
        /*0490*/ 	.word	0x000000ff
        /*0494*/ 	.word	0x00000008
        /*0498*/ 	.short	0x010a
        /*049a*/ 	.byte	0x04
	.zero		1


	//   ....[58]....
        /*049c*/ 	.word	0x000032e0
        /*04a0*/ 	.word	0x000000ff
        /*04a4*/ 	.word	0x00000008
        /*04a8*/ 	.short	0x010a
        /*04aa*/ 	.byte	0x04
	.zero		1


	//   ....[59]....
        /*04ac*/ 	.word	0x00003300
        /*04b0*/ 	.word	0x000000ff
        /*04b4*/ 	.word	0x00000008
        /*04b8*/ 	.short	0x010a
        /*04ba*/ 	.byte	0x04
	.zero		1


	//   ....[60]....
        /*04bc*/ 	.word	0x000033c0
        /*04c0*/ 	.word	0x000000ff
        /*04c4*/ 	.word	0x00000000
        /*04c8*/ 	.short	0x0101
        /*04ca*/ 	.byte	0x05
	.zero		1


	//   ....[61]....
        /*04cc*/ 	.word	0x00003780
        /*04d0*/ 	.word	0x00000000
        /*04d4*/ 	.word	0x00000070
        /*04d8*/ 	.short	0x010a
        /*04da*/ 	.byte	0xff
	.zero		1


	//   ....[62]....
        /*04dc*/ 	.word	0x00003840
        /*04e0*/ 	.word	0x00000000
        /*04e4*/ 	.word	0x00000000
        /*04e8*/ 	.short	0x0101
        /*04ea*/ 	.byte	0xff
	.zero		1


	//   ....[63]....
        /*04ec*/ 	.word	0x00003900
        /*04f0*/ 	.word	0x000000ff
        /*04f4*/ 	.word	0x00000000
        /*04f8*/ 	.short	0x010a
        /*04fa*/ 	.byte	0x05
	.zero		1


	//   ....[64]....
        /*04fc*/ 	.word	0x00003910
        /*0500*/ 	.word	0x000000ff
        /*0504*/ 	.word	0x000000b0
        /*0508*/ 	.short	0x010a
        /*050a*/ 	.byte	0x13
	.zero		1


	//   ....[65]....
        /*050c*/ 	.word	0x000039c0
        /*0510*/ 	.word	0x000000ff
        /*0514*/ 	.word	0x00000000
        /*0518*/ 	.short	0x010a
        /*051a*/ 	.byte	0x1a
	.zero		1


	//   ....[66]....
        /*051c*/ 	.word	0x00003af0
        /*0520*/ 	.word	0x000000ff
        /*0524*/ 	.word	0x00000000
        /*0528*/ 	.short	0x010a
        /*052a*/ 	.byte	0x1b
	.zero		1


	//   ....[67]....
        /*052c*/ 	.word	0x00003f30
        /*0530*/ 	.word	0x000000ff
        /*0534*/ 	.word	0x00000000
        /*0538*/ 	.short	0x010a
        /*053a*/ 	.byte	0x06
	.zero		1


	//   ....[68]....
        /*053c*/ 	.word	0x00003fc0
        /*0540*/ 	.word	0x000000ff
        /*0544*/ 	.word	0x00000000
        /*0548*/ 	.short	0x010a
        /*054a*/ 	.byte	0x06
	.zero		1


	//   ....[69]....
        /*054c*/ 	.word	0x00004050
        /*0550*/ 	.word	0x000000ff
        /*0554*/ 	.word	0x00000000
        /*0558*/ 	.short	0x010a
        /*055a*/ 	.byte	0x06
	.zero		1


	//   ....[70]....
        /*055c*/ 	.word	0x000040f0
        /*0560*/ 	.word	0x00000000
        /*0564*/ 	.word	0x00000000
        /*0568*/ 	.short	0x010a
        /*056a*/ 	.byte	0xff
	.zero		1


	//   ....[71]....
        /*056c*/ 	.word	0x00004130
        /*0570*/ 	.word	0x00000000
        /*0574*/ 	.word	0x00000000
        /*0578*/ 	.short	0x010a
        /*057a*/ 	.byte	0xff
	.zero		1


	//   ....[72]....
        /*057c*/ 	.word	0x000041a0
        /*0580*/ 	.word	0x000000ff
        /*0584*/ 	.word	0x00000000
        /*0588*/ 	.short	0x0101
        /*058a*/ 	.byte	0x05
	.zero		1


	//   ....[73]....
        /*058c*/ 	.word	0x000041e0
        /*0590*/ 	.word	0x000000ff
        /*0594*/ 	.word	0x000000f0
        /*0598*/ 	.short	0x010a
        /*059a*/ 	.byte	0x0b
	.zero		1


	//   ....[74]....
        /*059c*/ 	.word	0x00004240
        /*05a0*/ 	.word	0x000000ff
        /*05a4*/ 	.word	0x00000000
        /*05a8*/ 	.short	0x0101
        /*05aa*/ 	.byte	0x05
	.zero		1


	//   ....[75]....
        /*05ac*/ 	.word	0x00004640
        /*05b0*/ 	.word	0x00000000
        /*05b4*/ 	.word	0x00000070
        /*05b8*/ 	.short	0x010a
        /*05ba*/ 	.byte	0xff
	.zero		1


	//   ....[76]....
        /*05bc*/ 	.word	0x00004730
        /*05c0*/ 	.word	0x00000000
        /*05c4*/ 	.word	0x00000000
        /*05c8*/ 	.short	0x0101
        /*05ca*/ 	.byte	0xff
	.zero		1


	//   ....[77]....
        /*05cc*/ 	.word	0x00004a50
        /*05d0*/ 	.word	0x000000ff
        /*05d4*/ 	.word	0x00000068
        /*05d8*/ 	.short	0x010a
        /*05da*/ 	.byte	0x06
	.zero		1


	//   ....[78]....
        /*05dc*/ 	.word	0x00004bd0
        /*05e0*/ 	.word	0x000000ff
        /*05e4*/ 	.word	0x00000058
        /*05e8*/ 	.short	0x010a
        /*05ea*/ 	.byte	0x06
	.zero		1


	//   ....[79]....
        /*05ec*/ 	.word	0x00004fd0
        /*05f0*/ 	.word	0x000000ff
        /*05f4*/ 	.word	0x00000050
        /*05f8*/ 	.short	0x010b
        /*05fa*/ 	.byte	0x06
	.zero		1


	//   ....[80]....
        /*05fc*/ 	.word	0x00004ff0
        /*0600*/ 	.word	0x000000ff
        /*0604*/ 	.word	0x00000000
        /*0608*/ 	.short	0x0101
        /*060a*/ 	.byte	0x25
	.zero		1


	//   ....[81]....
        /*060c*/ 	.word	0x00005030
        /*0610*/ 	.word	0x00000000
        /*0614*/ 	.word	0x00000058
        /*0618*/ 	.short	0x010a
        /*061a*/ 	.byte	0xff
	.zero		1


	//   ....[82]....
        /*061c*/ 	.word	0x00005290
        /*0620*/ 	.word	0x00000000
        /*0624*/ 	.word	0x00000070
        /*0628*/ 	.short	0x010a
        /*062a*/ 	.byte	0xff
	.zero		1


	//   ....[83]....
        /*062c*/ 	.word	0x00005380
        /*0630*/ 	.word	0x00000000
        /*0634*/ 	.word	0x00000000
        /*0638*/ 	.short	0x0101
        /*063a*/ 	.byte	0xff
	.zero		1


	//   ....[84]....
        /*063c*/ 	.word	0x00005a60
        /*0640*/ 	.word	0x000000ff
        /*0644*/ 	.word	0x00000050
        /*0648*/ 	.short	0x010a
        /*064a*/ 	.byte	0x27
	.zero		1


	//   ....[85]....
        /*064c*/ 	.word	0x00005ad0
        /*0650*/ 	.word	0x0000008d
        /*0654*/ 	.word	0x00000090
        /*0658*/ 	.short	0x010a
        /*065a*/ 	.byte	0xff
	.zero		1


	//   ....[86]....
        /*065c*/ 	.word	0x00005b90
        /*0660*/ 	.word	0x000000ff
        /*0664*/ 	.word	0x00000050
        /*0668*/ 	.short	0x010a
        /*066a*/ 	.byte	0x27
	.zero		1


	//   ....[87]....
        /*066c*/ 	.word	0x00005d80
        /*0670*/ 	.word	0x000000ff
        /*0674*/ 	.word	0x00000000
        /*0678*/ 	.short	0x0101
        /*067a*/ 	.byte	0x04
	.zero		1


	//   ....[88]....
        /*067c*/ 	.word	0x00005de0
        /*0680*/ 	.word	0x0000008d
        /*0684*/ 	.word	0x00000090
        /*0688*/ 	.short	0x010a
        /*068a*/ 	.byte	0xff
	.zero		1


	//   ....[89]....
        /*068c*/ 	.word	0x000063f0
        /*0690*/ 	.word	0x0000008d
        /*0694*/ 	.word	0x00000000
        /*0698*/ 	.short	0x0101
        /*069a*/ 	.byte	0xff
	.zero		1


	//   ....[90]....
        /*069c*/ 	.word	0x00007190
        /*06a0*/ 	.word	0x00000003
        /*06a4*/ 	.word	0x000000e0
        /*06a8*/ 	.short	0x010a
        /*06aa*/ 	.byte	0xff
	.zero		1


	//   ....[91]....
        /*06ac*/ 	.word	0x000071f0
        /*06b0*/ 	.word	0x00000002
        /*06b4*/ 	.word	0x00000028
        /*06b8*/ 	.short	0x010a
        /*06ba*/ 	.byte	0xff
	.zero		1


	//   ....[92]....
        /*06bc*/ 	.word	0x00007250
        /*06c0*/ 	.word	0x00000002
        /*06c4*/ 	.word	0x00000028
        /*06c8*/ 	.short	0x010a
        /*06ca*/ 	.byte	0xff
	.zero		1


	//   ....[93]....
        /*06cc*/ 	.word	0x000072a0
        /*06d0*/ 	.word	0x00000002
        /*06d4*/ 	.word	0x00000070
        /*06d8*/ 	.short	0x010a
        /*06da*/ 	.byte	0xff
	.zero		1


	//   ....[94]....
        /*06dc*/ 	.word	0x00007300
        /*06e0*/ 	.word	0x00000000
        /*06e4*/ 	.word	0x00000000
        /*06e8*/ 	.short	0x010a
        /*06ea*/ 	.byte	0xff
	.zero		1


	//   ....[95]....
        /*06ec*/ 	.word	0x00007360
        /*06f0*/ 	.word	0x00000000
        /*06f4*/ 	.word	0x00000000
        /*06f8*/ 	.short	0x010a
        /*06fa*/ 	.byte	0xff
	.zero		1


	//   ....[96]....
        /*06fc*/ 	.word	0x000073c0
        /*0700*/ 	.word	0x00000000
        /*0704*/ 	.word	0x00000000
        /*0708*/ 	.short	0x010a
        /*070a*/ 	.byte	0xff
	.zero		1


	//   ....[97]....
        /*070c*/ 	.word	0x00007420
        /*0710*/ 	.word	0x00000000
        /*0714*/ 	.word	0x00000000
        /*0718*/ 	.short	0x010a
        /*071a*/ 	.byte	0xff
	.zero		1


	//   ....[98]....
        /*071c*/ 	.word	0x00007470
        /*0720*/ 	.word	0x00000002
        /*0724*/ 	.word	0x000000d0
        /*0728*/ 	.short	0x010a
        /*072a*/ 	.byte	0xff
	.zero		1


	//   ....[99]....
        /*072c*/ 	.word	0x000074d0
        /*0730*/ 	.word	0x00000002
        /*0734*/ 	.word	0x00000080
        /*0738*/ 	.short	0x010a
        /*073a*/ 	.byte	0xff
	.zero		1


	//   ....[100]....
        /*073c*/ 	.word	0x00007520
        /*0740*/ 	.word	0x00000002
        /*0744*/ 	.word	0x00000070
        /*0748*/ 	.short	0x010a
        /*074a*/ 	.byte	0xff
	.zero		1


	//   ....[101]....
        /*074c*/ 	.word	0x00007580
        /*0750*/ 	.word	0x00000000
        /*0754*/ 	.word	0x00000080
        /*0758*/ 	.short	0x010a
        /*075a*/ 	.byte	0xff
	.zero		1


	//   ....[102]....
        /*075c*/ 	.word	0x000075e0
        /*0760*/ 	.word	0x00000000
        /*0764*/ 	.word	0x00000008
        /*0768*/ 	.short	0x010a
        /*076a*/ 	.byte	0xff
	.zero		1


	//   ....[103]....
        /*076c*/ 	.word	0x000076c0
        /*0770*/ 	.word	0x00000000
        /*0774*/ 	.word	0x00000008
        /*0778*/ 	.short	0x010a
        /*077a*/ 	.byte	0xff
	.zero		1


	//   ....[104]....
        /*077c*/ 	.word	0x00007710
        /*0780*/ 	.word	0x00000000
        /*0784*/ 	.word	0x00000070
        /*0788*/ 	.short	0x010a
        /*078a*/ 	.byte	0xff
	.zero		1


	//   ....[105]....
        /*078c*/ 	.word	0x00007770
        /*0790*/ 	.word	0x00000000
        /*0794*/ 	.word	0x000000b0
        /*0798*/ 	.short	0x010a
        /*079a*/ 	.byte	0xff
	.zero		1


	//   ....[106]....
        /*079c*/ 	.word	0x000077d0
        /*07a0*/ 	.word	0x00000000
        /*07a4*/ 	.word	0x00000000
        /*07a8*/ 	.short	0x010a
        /*07aa*/ 	.byte	0xff
	.zero		1


	//   ....[107]....
        /*07ac*/ 	.word	0x00007830
        /*07b0*/ 	.word	0x00000000
        /*07b4*/ 	.word	0x00000000
        /*07b8*/ 	.short	0x010a
        /*07ba*/ 	.byte	0xff
	.zero		1


	//   ....[108]....
        /*07bc*/ 	.word	0x00007890
        /*07c0*/ 	.word	0x00000000
        /*07c4*/ 	.word	0x00000000
        /*07c8*/ 	.short	0x010a
        /*07ca*/ 	.byte	0xff
	.zero		1


	//   ....[109]....
        /*07cc*/ 	.word	0x000078f0
        /*07d0*/ 	.word	0x00000000
        /*07d4*/ 	.word	0x00000000
        /*07d8*/ 	.short	0x010a
        /*07da*/ 	.byte	0xff
	.zero		1


	//   ....[110]....
        /*07dc*/ 	.word	0x00007950
        /*07e0*/ 	.word	0x00000000
        /*07e4*/ 	.word	0x000000f0
        /*07e8*/ 	.short	0x010a
        /*07ea*/ 	.byte	0xff
	.zero		1


	//   ....[111]....
        /*07ec*/ 	.word	0x000079a0
        /*07f0*/ 	.word	0x00000000
        /*07f4*/ 	.word	0x00000070
        /*07f8*/ 	.short	0x010a
        /*07fa*/ 	.byte	0xff
	.zero		1


	//   ....[112]....
        /*07fc*/ 	.word	0x00007a00
        /*0800*/ 	.word	0x00000000
        /*0804*/ 	.word	0x00000068
        /*0808*/ 	.short	0x010a
        /*080a*/ 	.byte	0xff
	.zero		1


	//   ....[113]....
        /*080c*/ 	.word	0x00007a60
        /*0810*/ 	.word	0x00000003
        /*0814*/ 	.word	0x00000058
        /*0818*/ 	.short	0x010a
        /*081a*/ 	.byte	0xff
	.zero		1


	//   ....[114]....
        /*081c*/ 	.word	0x00007ab0
        /*0820*/ 	.word	0x00000000
        /*0824*/ 	.word	0x00000070
        /*0828*/ 	.short	0x010a
        /*082a*/ 	.byte	0xff
	.zero		1


	//   ....[115]....
        /*082c*/ 	.word	0x00007b10
        /*0830*/ 	.word	0x00000000
        /*0834*/ 	.word	0x00000050
        /*0838*/ 	.short	0x010a
        /*083a*/ 	.byte	0xff
	.zero		1


	//   ....[116]....
        /*083c*/ 	.word	0x00007b60
        /*0840*/ 	.word	0x0000008d
        /*0844*/ 	.word	0x00000090
        /*0848*/ 	.short	0x010a
        /*084a*/ 	.byte	0xff
	.zero		1


	//----- nvinfo : EIATTR_NUM_MBARRIERS
	.align		4
.L_44:
        /*084c*/ 	.byte	0x03, 0x38
        /*084e*/ 	.short	0x001f


	//----- nvinfo : EIATTR_EXIT_INSTR_OFFSETS
	.align		4
        /*0850*/ 	.byte	0x04, 0x1c
        /*0852*/ 	.short	(.L_46 - .L_45)


	//   ....[0]....
.L_45:
        /*0854*/ 	.word	0x000029d0


	//   ....[1]....
        /*0858*/ 	.word	0x00002ec0


	//   ....[2]....
        /*085c*/ 	.word	0x00002f20


	//   ....[3]....
        /*0860*/ 	.word	0x00004460


	//   ....[4]....
        /*0864*/ 	.word	0x00005060


	//   ....[5]....
        /*0868*/ 	.word	0x000050a0


	//   ....[6]....
        /*086c*/ 	.word	0x00007180


	//----- nvinfo : EIATTR_MAX_THREADS
	.align		4
.L_46:
        /*0870*/ 	.byte	0x04, 0x05
        /*0872*/ 	.short	(.L_48 - .L_47)
.L_47:
        /*0874*/ 	.word	0x00000100
        /*0878*/ 	.word	0x00000001
        /*087c*/ 	.word	0x00000001


	//----- nvinfo : EIATTR_CRS_STACK_SIZE
	.align		4
.L_48:
        /*0880*/ 	.byte	0x04, 0x1e
        /*0882*/ 	.short	(.L_50 - .L_49)
.L_49:
        /*0884*/ 	.word	0x00000000


	//----- nvinfo : EIATTR_CBANK_PARAM_SIZE
	.align		4
.L_50:
        /*0888*/ 	.byte	0x03, 0x19
        /*088a*/ 	.short	0x0800


	//----- nvinfo : EIATTR_PARAM_CBANK
	.align		4
        /*088c*/ 	.byte	0x04, 0x0a
        /*088e*/ 	.short	(.L_52 - .L_51)
	.align		4
.L_51:
        /*0890*/ 	.word	index@(.nv.constant0._ZN7cutlass13device_kernelINS_4gemm6kernel13GemmUniversalIN4cute5tupleIJiiiiEEENS1_10collective13CollectiveMmaINS1_35MainloopSm100TmaUmmaWarpSpecializedILi5ELi2ELi4ENS5_IJNS4_1CILi2EEENSA_ILi1EEESC_EEEEENS5_IJNSA_ILi256EEENSA_ILi48EEESF_EEENS_12float_e4m3_tENS5_IJlSC_lEEESI_SJ_NS4_8TiledMMAINS4_8MMA_AtomIJNS4_10MMA_TraitsINS4_25SM100_MMA_F8F6F4_2x1SM_SSEJSI_SI_fSF_SG_NS4_17integral_constantINS4_4UMMA5MajorELSQ_0EEESR_NSO_INSP_7ScaleInELSS_0EEEST_EEEEEENS4_6LayoutINS5_IJSC_SC_SC_EEENS5_IJNSA_ILi0EEESY_SY_EEEEENS5_IJNS4_10UnderscoreES11_S11_EEEEENS4_18SM100_TMA_2SM_LOADENS4_14ComposedLayoutINS4_7SwizzleILi3ELi4ELi3EEENS4_18smem_ptr_flag_bitsILi8EEENSW_INS5_IJNSA_ILi8EEENSA_ILi128EEEEEENS5_IJS1B_SC_EEEEEEEvNS4_8identityES14_S1F_vS1G_EENS_8epilogue10collective18CollectiveEpilogueINS1I_23Sm100TmaWarpSpecializedILi1ELi1ELi48ELb0ELb0EEEJNS5_IJS1B_SG_SF_EEENS5_IJNSW_IS1B_SC_EENSW_ISG_SC_EEEEESI_SJ_SI_SJ_NS1I_6fusion15FusionCallbacksIS1M_NS1R_17LinearCombinationISI_fSI_fLNS_15FloatRoundStyleE2EEES1N_S1Q_JEEENS4_5SM1004TMEM4LOAD26SM100_TMEM_LOAD_32dp32b16xENS4_13SM90_TMA_LOADENS15_INS16_ILi0ELi4ELi3EEES19_NSW_INS5_IJS1A_NSA_ILi16EEEEEENS5_IJS23_SC_EEEEEEENS4_39AutoVectorizingCopyWithAssumedAlignmentILi128EEENS4_14SM90_TMA_STOREES27_S29_S29_EEEvvEEEEvNT_6ParamsE)
        /*0894*/ 	.short	0x0380
        /*0896*/ 	.short	0x0800


	//----- nvinfo : EIATTR_SW_WAR
	.align		4
.L_52:
        /*0898*/ 	.byte	0x04, 0x36
        /*089a*/ 	.short	(.L_54 - .L_53)
.L_53:
        /*089c*/ 	.word	0x00000008
.L_54:


//--------------------- .nv.callgraph             --------------------------
	.section	.nv.callgraph,"",@"SHT_CUDA_CALLGRAPH"
	.align	4
	.sectionentsize	8
	.align		4
        /*0000*/ 	.word	0x00000000
	.align		4
        /*0004*/ 	.word	0xffffffff
	.align		4
        /*0008*/ 	.word	index@(_ZN7cutlass13device_kernelINS_4gemm6kernel13GemmUniversalIN4cute5tupleIJiiiiEEENS1_10collective13CollectiveMmaINS1_35MainloopSm100TmaUmmaWarpSpecializedILi5ELi2ELi4ENS5_IJNS4_1CILi2EEENSA_ILi1EEESC_EEEEENS5_IJNSA_ILi256EEENSA_ILi48EEESF_EEENS_12float_e4m3_tENS5_IJlSC_lEEESI_SJ_NS4_8TiledMMAINS4_8MMA_AtomIJNS4_10MMA_TraitsINS4_25SM100_MMA_F8F6F4_2x1SM_SSEJSI_SI_fSF_SG_NS4_17integral_constantINS4_4UMMA5MajorELSQ_0EEESR_NSO_INSP_7ScaleInELSS_0EEEST_EEEEEENS4_6LayoutINS5_IJSC_SC_SC_EEENS5_IJNSA_ILi0EEESY_SY_EEEEENS5_IJNS4_10UnderscoreES11_S11_EEEEENS4_18SM100_TMA_2SM_LOADENS4_14ComposedLayoutINS4_7SwizzleILi3ELi4ELi3EEENS4_18smem_ptr_flag_bitsILi8EEENSW_INS5_IJNSA_ILi8EEENSA_ILi128EEEEEENS5_IJS1B_SC_EEEEEEEvNS4_8identityES14_S1F_vS1G_EENS_8epilogue10collective18CollectiveEpilogueINS1I_23Sm100TmaWarpSpecializedILi1ELi1ELi48ELb0ELb0EEEJNS5_IJS1B_SG_SF_EEENS5_IJNSW_IS1B_SC_EENSW_ISG_SC_EEEEESI_SJ_SI_SJ_NS1I_6fusion15FusionCallbacksIS1M_NS1R_17LinearCombinationISI_fSI_fLNS_15FloatRoundStyleE2EEES1N_S1Q_JEEENS4_5SM1004TMEM4LOAD26SM100_TMEM_LOAD_32dp32b16xENS4_13SM90_TMA_LOADENS15_INS16_ILi0ELi4ELi3EEES19_NSW_INS5_IJS1A_NSA_ILi16EEEEEENS5_IJS23_SC_EEEEEEENS4_39AutoVectorizingCopyWithAssumedAlignmentILi128EEENS4_14SM90_TMA_STOREES27_S29_S29_EEEvvEEEEvNT_6ParamsE)
	.align		4
        /*000c*/ 	.word	index@(__assertfail)
	.align		4
        /*0010*/ 	.word	0x00000000
	.align		4
        /*0014*/ 	.word	0xfffffffe
	.align		4
        /*0018*/ 	.word	0x00000000
	.align		4
        /*001c*/ 	.word	0xfffffffd
	.align		4
        /*0020*/ 	.word	0x00000000
	.align		4
        /*0024*/ 	.word	0xfffffffc


//--------------------- .nv.constant4             --------------------------
	.section	.nv.constant4,"a",@progbits
	.align	8
	.align		8
.nv.constant4:
        /*0000*/ 	.dword	__assertfail
	.align		8
        /*0008*/ 	.dword	__unnamed_1
	.align		8
        /*0010*/ 	.dword	_ZN40_INTERNAL_bc890863_4_k_cu_3bde1783_307234cuda3std3__45__cpo5beginE
	.align		8
        /*0018*/ 	.dword	_ZN40_INTERNAL_bc890863_4_k_cu_3bde1783_307234cuda3std3__45__cpo3endE
	.align		8
        /*0020*/ 	.dword	_ZN40_INTERNAL_bc890863_4_k_cu_3bde1783_307234cuda3std3__45__cpo6cbeginE
	.align		8
        /*0028*/ 	.dword	_ZN40_INTERNAL_bc890863_4_k_cu_3bde1783_307234cuda3std3__45__cpo4cendE
	.align		8
        /*0030*/ 	.dword	_ZN40_INTERNAL_bc890863_4_k_cu_3bde1783_307234cuda3std3__442_GLOBAL__N__bc890863_4_k_cu_3bde1783_307236ignoreE
	.align		8
        /*0038*/ 	.dword	_ZN40_INTERNAL_bc890863_4_k_cu_3bde1783_307234cuda3std3__419piecewise_constructE
	.align		8
        /*0040*/ 	.dword	_ZN40_INTERNAL_bc890863_4_k_cu_3bde1783_307234cuda3std3__48in_placeE
	.align		8
        /*0048*/ 	.dword	_ZN40_INTERNAL_bc890863_4_k_cu_3bde1783_307234cuda3std6ranges3__45__cpo4swapE
	.align		8
        /*0050*/ 	.dword	_ZN40_INTERNAL_bc890863_4_k_cu_3bde1783_307234cuda3std6ranges3__45__cpo9iter_moveE
	.align		8
        /*0058*/ 	.dword	_ZN40_INTERNAL_bc890863_4_k_cu_3bde1783_307234cute7productE
	.align		8
        /*0060*/ 	.dword	_ZN40_INTERNAL_bc890863_4_k_cu_3bde1783_307234cute1_E
	.align		8
        /*0068*/ 	.dword	$str$25
	.align		8
        /*0070*/ 	.dword	$str$26


//--------------------- .text._ZN7cutlass13device_kernelINS_4gemm6kernel13GemmUniversalIN4cute5tupleIJiiiiEEENS1_10collective13CollectiveMmaINS1_35MainloopSm100TmaUmmaWarpSpecializedILi5ELi2ELi4ENS5_IJNS4_1CILi2EEENSA_ILi1EEESC_EEEEENS5_IJNSA_ILi256EEENSA_ILi48EEESF_EEENS_12float_e4m3_tENS5_IJlSC_lEEESI_SJ_NS4_8TiledMMAINS4_8MMA_AtomIJNS4_10MMA_TraitsINS4_25SM100_MMA_F8F6F4_2x1SM_SSEJSI_SI_fSF_SG_NS4_17integral_constantINS4_4UMMA5MajorELSQ_0EEESR_NSO_INSP_7ScaleInELSS_0EEEST_EEEEEENS4_6LayoutINS5_IJSC_SC_SC_EEENS5_IJNSA_ILi0EEESY_SY_EEEEENS5_IJNS4_10UnderscoreES11_S11_EEEEENS4_18SM100_TMA_2SM_LOADENS4_14ComposedLayoutINS4_7SwizzleILi3ELi4ELi3EEENS4_18smem_ptr_flag_bitsILi8EEENSW_INS5_IJNSA_ILi8EEENSA_ILi128EEEEEENS5_IJS1B_SC_EEEEEEEvNS4_8identityES14_S1F_vS1G_EENS_8epilogue10collective18CollectiveEpilogueINS1I_23Sm100TmaWarpSpecializedILi1ELi1ELi48ELb0ELb0EEEJNS5_IJS1B_SG_SF_EEENS5_IJNSW_IS1B_SC_EENSW_ISG_SC_EEEEESI_SJ_SI_SJ_NS1I_6fusion15FusionCallbacksIS1M_NS1R_17LinearCombinationISI_fSI_fLNS_15FloatRoundStyleE2EEES1N_S1Q_JEEENS4_5SM1004TMEM4LOAD26SM100_TMEM_LOAD_32dp32b16xENS4_13SM90_TMA_LOADENS15_INS16_ILi0ELi4ELi3EEES19_NSW_INS5_IJS1A_NSA_ILi16EEEEEENS5_IJS23_SC_EEEEEEENS4_39AutoVectorizingCopyWithAssumedAlignmentILi128EEENS4_14SM90_TMA_STOREES27_S29_S29_EEEvvEEEEvNT_6ParamsE --------------------------
	.section	.text._ZN7cutlass13device_kernelINS_4gemm6kernel13GemmUniversalIN4cute5tupleIJiiiiEEENS1_10collective13CollectiveMmaINS1_35MainloopSm100TmaUmmaWarpSpecializedILi5ELi2ELi4ENS5_IJNS4_1CILi2EEENSA_ILi1EEESC_EEEEENS5_IJNSA_ILi256EEENSA_ILi48EEESF_EEENS_12float_e4m3_tENS5_IJlSC_lEEESI_SJ_NS4_8TiledMMAINS4_8MMA_AtomIJNS4_10MMA_TraitsINS4_25SM100_MMA_F8F6F4_2x1SM_SSEJSI_SI_fSF_SG_NS4_17integral_constantINS4_4UMMA5MajorELSQ_0EEESR_NSO_INSP_7ScaleInELSS_0EEEST_EEEEEENS4_6LayoutINS5_IJSC_SC_SC_EEENS5_IJNSA_ILi0EEESY_SY_EEEEENS5_IJNS4_10UnderscoreES11_S11_EEEEENS4_18SM100_TMA_2SM_LOADENS4_14ComposedLayoutINS4_7SwizzleILi3ELi4ELi3EEENS4_18smem_ptr_flag_bitsILi8EEENSW_INS5_IJNSA_ILi8EEENSA_ILi128EEEEEENS5_IJS1B_SC_EEEEEEEvNS4_8identityES14_S1F_vS1G_EENS_8epilogue10collective18CollectiveEpilogueINS1I_23Sm100TmaWarpSpecializedILi1ELi1ELi48ELb0ELb0EEEJNS5_IJS1B_SG_SF_EEENS5_IJNSW_IS1B_SC_EENSW_ISG_SC_EEEEESI_SJ_SI_SJ_NS1I_6fusion15FusionCallbacksIS1M_NS1R_17LinearCombinationISI_fSI_fLNS_15FloatRoundStyleE2EEES1N_S1Q_JEEENS4_5SM1004TMEM4LOAD26SM100_TMEM_LOAD_32dp32b16xENS4_13SM90_TMA_LOADENS15_INS16_ILi0ELi4ELi3EEES19_NSW_INS5_IJS1A_NSA_ILi16EEEEEENS5_IJS23_SC_EEEEEEENS4_39AutoVectorizingCopyWithAssumedAlignmentILi128EEENS4_14SM90_TMA_STOREES27_S29_S29_EEEvvEEEEvNT_6ParamsE,"ax",@progbits
	.align	128
.text._ZN7cutlass13device_kernelINS_4gemm6kernel13GemmUniversalIN4cute5tupleIJiiiiEEENS1_10collective13CollectiveMmaINS1_35MainloopSm100TmaUmmaWarpSpecializedILi5ELi2ELi4ENS5_IJNS4_1CILi2EEENSA_ILi1EEESC_EEEEENS5_IJNSA_ILi256EEENSA_ILi48EEESF_EEENS_12float_e4m3_tENS5_IJlSC_lEEESI_SJ_NS4_8TiledMMAINS4_8MMA_AtomIJNS4_10MMA_TraitsINS4_25SM100_MMA_F8F6F4_2x1SM_SSEJSI_SI_fSF_SG_NS4_17integral_constantINS4_4UMMA5MajorELSQ_0EEESR_NSO_INSP_7ScaleInELSS_0EEEST_EEEEEENS4_6LayoutINS5_IJSC_SC_SC_EEENS5_IJNSA_ILi0EEESY_SY_EEEEENS5_IJNS4_10UnderscoreES11_S11_EEEEENS4_18SM100_TMA_2SM_LOADENS4_14ComposedLayoutINS4_7SwizzleILi3ELi4ELi3EEENS4_18smem_ptr_flag_bitsILi8EEENSW_INS5_IJNSA_ILi8EEENSA_ILi128EEEEEENS5_IJS1B_SC_EEEEEEEvNS4_8identityES14_S1F_vS1G_EENS_8epilogue10collective18CollectiveEpilogueINS1I_23Sm100TmaWarpSpecializedILi1ELi1ELi48ELb0ELb0EEEJNS5_IJS1B_SG_SF_EEENS5_IJNSW_IS1B_SC_EENSW_ISG_SC_EEEEESI_SJ_SI_SJ_NS1I_6fusion15FusionCallbacksIS1M_NS1R_17LinearCombinationISI_fSI_fLNS_15FloatRoundStyleE2EEES1N_S1Q_JEEENS4_5SM1004TMEM4LOAD26SM100_TMEM_LOAD_32dp32b16xENS4_13SM90_TMA_LOADENS15_INS16_ILi0ELi4ELi3EEES19_NSW_INS5_IJS1A_NSA_ILi16EEEEEENS5_IJS23_SC_EEEEEEENS4_39AutoVectorizingCopyWithAssumedAlignmentILi128EEENS4_14SM90_TMA_STOREES27_S29_S29_EEEvvEEEEvNT_6ParamsE:
        .type           _ZN7cutlass13device_kernelINS_4gemm6kernel13GemmUniversalIN4cute5tupleIJiiiiEEENS1_10collective13CollectiveMmaINS1_35MainloopSm100TmaUmmaWarpSpecializedILi5ELi2ELi4ENS5_IJNS4_1CILi2EEENSA_ILi1EEESC_EEEEENS5_IJNSA_ILi256EEENSA_ILi48EEESF_EEENS_12float_e4m3_tENS5_IJlSC_lEEESI_SJ_NS4_8TiledMMAINS4_8MMA_AtomIJNS4_10MMA_TraitsINS4_25SM100_MMA_F8F6F4_2x1SM_SSEJSI_SI_fSF_SG_NS4_17integral_constantINS4_4UMMA5MajorELSQ_0EEESR_NSO_INSP_7ScaleInELSS_0EEEST_EEEEEENS4_6LayoutINS5_IJSC_SC_SC_EEENS5_IJNSA_ILi0EEESY_SY_EEEEENS5_IJNS4_10UnderscoreES11_S11_EEEEENS4_18SM100_TMA_2SM_LOADENS4_14ComposedLayoutINS4_7SwizzleILi3ELi4ELi3EEENS4_18smem_ptr_flag_bitsILi8EEENSW_INS5_IJNSA_ILi8EEENSA_ILi128EEEEEENS5_IJS1B_SC_EEEEEEEvNS4_8identityES14_S1F_vS1G_EENS_8epilogue10collective18CollectiveEpilogueINS1I_23Sm100TmaWarpSpecializedILi1ELi1ELi48ELb0ELb0EEEJNS5_IJS1B_SG_SF_EEENS5_IJNSW_IS1B_SC_EENSW_ISG_SC_EEEEESI_SJ_SI_SJ_NS1I_6fusion15FusionCallbacksIS1M_NS1R_17LinearCombinationISI_fSI_fLNS_15FloatRoundStyleE2EEES1N_S1Q_JEEENS4_5SM1004TMEM4LOAD26SM100_TMEM_LOAD_32dp32b16xENS4_13SM90_TMA_LOADENS15_INS16_ILi0ELi4ELi3EEES19_NSW_INS5_IJS1A_NSA_ILi16EEEEEENS5_IJS23_SC_EEEEEEENS4_39AutoVectorizingCopyWithAssumedAlignmentILi128EEENS4_14SM90_TMA_STOREES27_S29_S29_EEEvvEEEEvNT_6ParamsE,@function
        .size           _ZN7cutlass13device_kernelINS_4gemm6kernel13GemmUniversalIN4cute5tupleIJiiiiEEENS1_10collective13CollectiveMmaINS1_35MainloopSm100TmaUmmaWarpSpecializedILi5ELi2ELi4ENS5_IJNS4_1CILi2EEENSA_ILi1EEESC_EEEEENS5_IJNSA_ILi256EEENSA_ILi48EEESF_EEENS_12float_e4m3_tENS5_IJlSC_lEEESI_SJ_NS4_8TiledMMAINS4_8MMA_AtomIJNS4_10MMA_TraitsINS4_25SM100_MMA_F8F6F4_2x1SM_SSEJSI_SI_fSF_SG_NS4_17integral_constantINS4_4UMMA5MajorELSQ_0EEESR_NSO_INSP_7ScaleInELSS_0EEEST_EEEEEENS4_6LayoutINS5_IJSC_SC_SC_EEENS5_IJNSA_ILi0EEESY_SY_EEEEENS5_IJNS4_10UnderscoreES11_S11_EEEEENS4_18SM100_TMA_2SM_LOADENS4_14ComposedLayoutINS4_7SwizzleILi3ELi4ELi3EEENS4_18smem_ptr_flag_bitsILi8EEENSW_INS5_IJNSA_ILi8EEENSA_ILi128EEEEEENS5_IJS1B_SC_EEEEEEEvNS4_8identityES14_S1F_vS1G_EENS_8epilogue10collective18CollectiveEpilogueINS1I_23Sm100TmaWarpSpecializedILi1ELi1ELi48ELb0ELb0EEEJNS5_IJS1B_SG_SF_EEENS5_IJNSW_IS1B_SC_EENSW_ISG_SC_EEEEESI_SJ_SI_SJ_NS1I_6fusion15FusionCallbacksIS1M_NS1R_17LinearCombinationISI_fSI_fLNS_15FloatRoundStyleE2EEES1N_S1Q_JEEENS4_5SM1004TMEM4LOAD26SM100_TMEM_LOAD_32dp32b16xENS4_13SM90_TMA_LOADENS15_INS16_ILi0ELi4ELi3EEES19_NSW_INS5_IJS1A_NSA_ILi16EEEEEENS5_IJS23_SC_EEEEEEENS4_39AutoVectorizingCopyWithAssumedAlignmentILi128EEENS4_14SM90_TMA_STOREES27_S29_S29_EEEvvEEEEvNT_6ParamsE,(.L_x_150 - _ZN7cutlass13device_kernelINS_4gemm6kernel13GemmUniversalIN4cute5tupleIJiiiiEEENS1_10collective13CollectiveMmaINS1_35MainloopSm100TmaUmmaWarpSpecializedILi5ELi2ELi4ENS5_IJNS4_1CILi2EEENSA_ILi1EEESC_EEEEENS5_IJNSA_ILi256EEENSA_ILi48EEESF_EEENS_12float_e4m3_tENS5_IJlSC_lEEESI_SJ_NS4_8TiledMMAINS4_8MMA_AtomIJNS4_10MMA_TraitsINS4_25SM100_MMA_F8F6F4_2x1SM_SSEJSI_SI_fSF_SG_NS4_17integral_constantINS4_4UMMA5MajorELSQ_0EEESR_NSO_INSP_7ScaleInELSS_0EEEST_EEEEEENS4_6LayoutINS5_IJSC_SC_SC_EEENS5_IJNSA_ILi0EEESY_SY_EEEEENS5_IJNS4_10UnderscoreES11_S11_EEEEENS4_18SM100_TMA_2SM_LOADENS4_14ComposedLayoutINS4_7SwizzleILi3ELi4ELi3EEENS4_18smem_ptr_flag_bitsILi8EEENSW_INS5_IJNSA_ILi8EEENSA_ILi128EEEEEENS5_IJS1B_SC_EEEEEEEvNS4_8identityES14_S1F_vS1G_EENS_8epilogue10collective18CollectiveEpilogueINS1I_23Sm100TmaWarpSpecializedILi1ELi1ELi48ELb0ELb0EEEJNS5_IJS1B_SG_SF_EEENS5_IJNSW_IS1B_SC_EENSW_ISG_SC_EEEEESI_SJ_SI_SJ_NS1I_6fusion15FusionCallbacksIS1M_NS1R_17LinearCombinationISI_fSI_fLNS_15FloatRoundStyleE2EEES1N_S1Q_JEEENS4_5SM1004TMEM4LOAD26SM100_TMEM_LOAD_32dp32b16xENS4_13SM90_TMA_LOADENS15_INS16_ILi0ELi4ELi3EEES19_NSW_INS5_IJS1A_NSA_ILi16EEEEEENS5_IJS23_SC_EEEEEEENS4_39AutoVectorizingCopyWithAssumedAlignmentILi128EEENS4_14SM90_TMA_STOREES27_S29_S29_EEEvvEEEEvNT_6ParamsE)
        .other          _ZN7cutlass13device_kernelINS_4gemm6kernel13GemmUniversalIN4cute5tupleIJiiiiEEENS1_10collective13CollectiveMmaINS1_35MainloopSm100TmaUmmaWarpSpecializedILi5ELi2ELi4ENS5_IJNS4_1CILi2EEENSA_ILi1EEESC_EEEEENS5_IJNSA_ILi256EEENSA_ILi48EEESF_EEENS_12float_e4m3_tENS5_IJlSC_lEEESI_SJ_NS4_8TiledMMAINS4_8MMA_AtomIJNS4_10MMA_TraitsINS4_25SM100_MMA_F8F6F4_2x1SM_SSEJSI_SI_fSF_SG_NS4_17integral_constantINS4_4UMMA5MajorELSQ_0EEESR_NSO_INSP_7ScaleInELSS_0EEEST_EEEEEENS4_6LayoutINS5_IJSC_SC_SC_EEENS5_IJNSA_ILi0EEESY_SY_EEEEENS5_IJNS4_10UnderscoreES11_S11_EEEEENS4_18SM100_TMA_2SM_LOADENS4_14ComposedLayoutINS4_7SwizzleILi3ELi4ELi3EEENS4_18smem_ptr_flag_bitsILi8EEENSW_INS5_IJNSA_ILi8EEENSA_ILi128EEEEEENS5_IJS1B_SC_EEEEEEEvNS4_8identityES14_S1F_vS1G_EENS_8epilogue10collective18CollectiveEpilogueINS1I_23Sm100TmaWarpSpecializedILi1ELi1ELi48ELb0ELb0EEEJNS5_IJS1B_SG_SF_EEENS5_IJNSW_IS1B_SC_EENSW_ISG_SC_EEEEESI_SJ_SI_SJ_NS1I_6fusion15FusionCallbacksIS1M_NS1R_17LinearCombinationISI_fSI_fLNS_15FloatRoundStyleE2EEES1N_S1Q_JEEENS4_5SM1004TMEM4LOAD26SM100_TMEM_LOAD_32dp32b16xENS4_13SM90_TMA_LOADENS15_INS16_ILi0ELi4ELi3EEES19_NSW_INS5_IJS1A_NSA_ILi16EEEEEENS5_IJS23_SC_EEEEEEENS4_39AutoVectorizingCopyWithAssumedAlignmentILi128EEENS4_14SM90_TMA_STOREES27_S29_S29_EEEvvEEEEvNT_6ParamsE,@"STO_CUDA_ENTRY STV_DEFAULT"
_ZN7cutlass13device_kernelINS_4gemm6kernel13GemmUniversalIN4cute5tupleIJiiiiEEENS1_10collective13CollectiveMmaINS1_35MainloopSm100TmaUmmaWarpSpecializedILi5ELi2ELi4ENS5_IJNS4_1CILi2EEENSA_ILi1EEESC_EEEEENS5_IJNSA_ILi256EEENSA_ILi48EEESF_EEENS_12float_e4m3_tENS5_IJlSC_lEEESI_SJ_NS4_8TiledMMAINS4_8MMA_AtomIJNS4_10MMA_TraitsINS4_25SM100_MMA_F8F6F4_2x1SM_SSEJSI_SI_fSF_SG_NS4_17integral_constantINS4_4UMMA5MajorELSQ_0EEESR_NSO_INSP_7ScaleInELSS_0EEEST_EEEEEENS4_6LayoutINS5_IJSC_SC_SC_EEENS5_IJNSA_ILi0EEESY_SY_EEEEENS5_IJNS4_10UnderscoreES11_S11_EEEEENS4_18SM100_TMA_2SM_LOADENS4_14ComposedLayoutINS4_7SwizzleILi3ELi4ELi3EEENS4_18smem_ptr_flag_bitsILi8EEENSW_INS5_IJNSA_ILi8EEENSA_ILi128EEEEEENS5_IJS1B_SC_EEEEEEEvNS4_8identityES14_S1F_vS1G_EENS_8epilogue10collective18CollectiveEpilogueINS1I_23Sm100TmaWarpSpecializedILi1ELi1ELi48ELb0ELb0EEEJNS5_IJS1B_SG_SF_EEENS5_IJNSW_IS1B_SC_EENSW_ISG_SC_EEEEESI_SJ_SI_SJ_NS1I_6fusion15FusionCallbacksIS1M_NS1R_17LinearCombinationISI_fSI_fLNS_15FloatRoundStyleE2EEES1N_S1Q_JEEENS4_5SM1004TMEM4LOAD26SM100_TMEM_LOAD_32dp32b16xENS4_13SM90_TMA_LOADENS15_INS16_ILi0ELi4ELi3EEES19_NSW_INS5_IJS1A_NSA_ILi16EEEEEENS5_IJS23_SC_EEEEEEENS4_39AutoVectorizingCopyWithAssumedAlignmentILi128EEENS4_14SM90_TMA_STOREES27_S29_S29_EEEvvEEEEvNT_6ParamsE:
[----:B------:R-:W1:Y:S01]  /*0000*/  LDC R1, c[0x0][0x37c] ;  /* 0x0000df00ff017b82 */ /* 0x000e620000000800 */
[----:B------:R-:W2:Y:S01]  /*0010*/  S2R R139, SR_TID.X ;  /* 0x00000000008b7919 */ /* 0x000ea20000002100 */
[----:B------:R-:W3:Y:S06]  /*0020*/  LDCU.64 UR4, c[0x0][0x890] ;  /* 0x00011200ff0477ac */ /* 0x000eec0008000a00 */
[----:B------:R-:W4:Y:S01]  /*0030*/  S2UR UR37, SR_CgaCtaId ;  /* 0x00000000002579c3 */ /* 0x000f220000008800 */
[----:B------:R-:W-:Y:S02]  /*0040*/  PRMT R129, RZ, 0x7610, R129 ;  /* 0x00007610ff817816 */ /* 0x000fe40000000081 */
[----:B------:R-:W-:Y:S01]  /*0050*/  ELECT P1, URZ, PT ;  /* 0x0000000000ff782f */ /* 0x000fe20003820000 */
[----:B------:R-:W1:Y:S01]  /*0060*/  LDCU.64 UR44, c[0x0][0x358] ;  /* 0x00006b00ff2c77ac */ /* 0x000e620008000a00 */
[----:B---3--:R-:W-:-:S04]  /*0070*/  UISETP.NE.U32.AND UP0, UPT, UR4, URZ, UPT ;  /* 0x000000ff0400728c */ /* 0x008fc8000bf05070 */
[----:B------:R-:W-:Y:S02]  /*0080*/  UISETP.NE.AND.EX UP0, UPT, UR5, URZ, UPT, UP0 ;  /* 0x000000ff0500728c */ /* 0x000fe4000bf05300 */
[----:B----4-:R-:W-:Y:S02]  /*0090*/  ULOP3.LUT UR9, UR37, 0x1, URZ, 0xc0, !UPT ;  /* 0x0000000125097892 */ /* 0x010fe4000f8ec0ff */
[----:B------:R-:W-:Y:S01]  /*00a0*/  ULOP3.LUT UR8, UR37, 0x1, URZ, 0x3c, !UPT ;  /* 0x0000000125087892 */ /* 0x000fe2000f8e3cff */
[----:B--2---:R-:W-:-:S05]  /*00b0*/  SHF.R.U32.HI R133, RZ, 0x5, R139 ;  /* 0x00000005ff857819 */ /* 0x004fca000001168b */
[----:B------:R-:W2:Y:S02]  /*00c0*/  SHFL.IDX PT, R0, R133, RZ, 0x1f ;  /* 0x00001fff85007589 */ /* 0x000ea400000e0000 */
[----:B--2---:R-:W-:Y:S01]  /*00d0*/  R2UR UR10, R0 ;  /* 0x00000000000a72ca */ /* 0x004fe200000e0000 */
[----:B-1----:R-:W-:-:S14]  /*00e0*/  BRA.U UP0, `(.L_x_0) ;  /* 0x00000001002c7547 */ /* 0x002fdc000b800000 */
[----:B------:R-:W1:Y:S02]  /*00f0*/  LDCU.64 UR6, c[0x0][0x888] ;  /* 0x00011100ff0677ac */ /* 0x000e640008000a00 */
[----:B-1----:R-:W-:-:S04]  /*0100*/  UISETP.NE.U32.AND UP0, UPT, UR6, URZ, UPT ;  /* 0x000000ff0600728c */ /* 0x002fc8000bf05070 */
[----:B------:R-:W-:-:S09]  /*0110*/  UISETP.NE.AND.EX UP0, UPT, UR7, URZ, UPT, UP0 ;  /* 0x000000ff0700728c */ /* 0x000fd2000bf05300 */
[----:B------:R-:W-:Y:S05]  /*0120*/  BRA.U !UP0, `(.L_x_1) ;  /* 0x0000000108147547 */ /* 0x000fea000b800000 */
[----:B------:R-:W1:Y:S02]  /*0130*/  LDC.64 R2, c[0x0][0x888] ;  /* 0x00022200ff027b82 */ /* 0x000e640000000a00 */
[----:B-1----:R-:W2:Y:S01]  /*0140*/  LDG.E R0, desc[UR44][R2.64] ;  /* 0x0000002c02007981 */ /* 0x002ea2000c1e1900 */
[----:B------:R-:W-:Y:S01]  /*0150*/  HFMA2 R129, -RZ, RZ, 0, 5.9604644775390625e-08 ;  /* 0x00000001ff817431 */ /* 0x000fe200000001ff */
[----:B--2---:R-:W-:Y:S01]  /*0160*/  R2UR UR38, R0 ;  /* 0x00000000002672ca */ /* 0x004fe200000e0000 */
[----:B------:R-:W-:Y:S05]  /*0170*/  BRA `(.L_x_0) ;  /* 0x0000000000087947 */ /* 0x000fea0003800000 */
.L_x_1:
[----:B------:R-:W-:Y:S01]  /*0180*/  HFMA2 R129, -RZ, RZ, 0, 5.9604644775390625e-08 ;  /* 0x00000001ff817431 */ /* 0x000fe200000001ff */
[----:B------:R-:W1:Y:S02]  /*0190*/  LDCU UR38, c[0x0][0x880] ;  /* 0x00011000ff2677ac */ /* 0x000e640008000800 */
.L_x_0:
[----:B------:R-:W2:Y:S02]  /*01a0*/  LDCU.64 UR6, c[0x0][0x8b0] ;  /* 0x00011600ff0677ac */ /* 0x000ea40008000a00 */
[----:B--2---:R-:W-:-:S04]  /*01b0*/  UISETP.NE.U32.AND UP0, UPT, UR6, URZ, UPT ;  /* 0x000000ff0600728c */ /* 0x004fc8000bf05070 */
[----:B------:R-:W-:-:S09]  /*01c0*/  UISETP.NE.AND.EX UP0, UPT, UR7, URZ, UPT, UP0 ;  /* 0x000000ff0700728c */ /* 0x000fd2000bf05300 */
[----:B------:R-:W-:Y:S05]  /*01d0*/  BRA.U UP0, `(.L_x_2) ;  /* 0x0000000100207547 */ /* 0x000fea000b800000 */
[----:B------:R-:W2:Y:S02]  /*01e0*/  LDCU.64 UR6, c[0x0][0x8a8] ;  /* 0x00011500ff0677ac */ /* 0x000ea40008000a00 */
[----:B--2---:R-:W-:-:S04]  /*01f0*/  UISETP.NE.U32.AND UP0, UPT, UR6, URZ, UPT ;  /* 0x000000ff0600728c */ /* 0x004fc8000bf05070 */
[----:B------:R-:W-:-:S09]  /*0200*/  UISETP.NE.AND.EX UP0, UPT, UR7, URZ, UPT, UP0 ;  /* 0x000000ff0700728c */ /* 0x000fd2000bf05300 */
[----:B------:R-:W-:Y:S05]  /*0210*/  BRA.U !UP0, `(.L_x_3) ;  /* 0x00000001080c7547 */ /* 0x000fea000b800000 */
[----:B------:R-:W2:Y:S02]  /*0220*/  LDC.64 R64, c[0x0][0x8a8] ;  /* 0x00022a00ff407b82 */ /* 0x000ea40000000a00 */
[----:B--2---:R2:W5:Y:S01]  /*0230*/  LDG.E R64, desc[UR44][R64.64] ;  /* 0x0000002c40407981 */ /* 0x004562000c1e1900 */
[----:B------:R-:W-:Y:S05]  /*0240*/  BRA `(.L_x_2) ;  /* 0x0000000000047947 */ /* 0x000fea0003800000 */
.L_x_3:
[----:B------:R-:W3:Y:S02]  /*0250*/  LDC R64, c[0x0][0x8a0] ;  /* 0x00022800ff407b82 */ /* 0x000ee40000000800 */
.L_x_2:
[----:B------:R-:W-:Y:S01]  /*0260*/  IMAD.U32 R0, RZ, RZ, UR10 ;  /* 0x0000000aff007e24 */ /* 0x000fe2000f8e00ff */
[----:B------:R-:W-:Y:S04]  /*0270*/  BSSY.RECONVERGENT B0, `(.L_x_4) ;  /* 0x000000c000007945 */ /* 0x000fe80003800200 */
[C---:B------:R-:W-:Y:S02]  /*0280*/  ISETP.NE.OR P2, PT, R0.reuse, 0x1, !P1 ;  /* 0x000000010000780c */ /* 0x040fe40004f45670 */
[----:B------:R-:W-:-:S11]  /*0290*/  ISETP.NE.OR P0, PT, R0, 0x3, !P1 ;  /* 0x000000030000780c */ /* 0x000fd60004f05670 */
[----:B------:R-:W-:Y:S05]  /*02a0*/  @P2 BRA `(.L_x_5) ;  /* 0x0000000000202947 */ /* 0x000fea0003800000 */
[----:B------:R-:W4:Y:S02]  /*02b0*/  LDCU.64 UR6, c[0x0][0x348] ;  /* 0x00006900ff0677ac */ /* 0x000f240008000a00 */
[----:B----4-:R-:W-:Y:S02]  /*02c0*/  UIADD3 UR12, UP1, UPT, UR6, 0x80, URZ ;  /* 0x00000080060c7890 */ /* 0x010fe4000ff3e0ff */
[----:B------:R-:W-:Y:S02]  /*02d0*/  UIADD3 UR6, UP0, UPT, UR6, 0x180, URZ ;  /* 0x0000018006067890 */ /* 0x000fe4000ff1e0ff */
[----:B------:R-:W-:Y:S02]  /*02e0*/  UIADD3.X UR13, UPT, UPT, URZ, UR7, URZ, UP1, !UPT ;  /* 0x00000007ff0d7290 */ /* 0x000fe40008ffe4ff */
[----:B------:R-:W-:-:S07]  /*02f0*/  UIADD3.X UR7, UPT, UPT, URZ, UR7, URZ, UP0, !UPT ;  /* 0x00000007ff077290 */ /* 0x000fce00087fe4ff */
[----:B------:R4:W-:Y:S02]  /*0300*/  UTMACCTL.PF [UR12] ;  /* 0x000000000c0079b9 */ /* 0x0009e40008040000 */
[----:B------:R4:W-:Y:S02]  /*0310*/  UTMACCTL.PF [UR6] ;  /* 0x00000000060079b9 */ /* 0x0009e40008040000 */
[----:B----4-:R-:W-:Y:S01]  /*0320*/  NOP ;  /* 0x0000000000007918 */ /* 0x010fe20000000000 */
.L_x_5:
[----:B-1----:R-:W-:Y:S05]  /*0330*/  BSYNC.RECONVERGENT B0 ;  /* 0x0000000000007941 */ /* 0x002fea0003800200 */
.L_x_4:
[----:B------:R-:W-:Y:S04]  /*0340*/  BSSY.RECONVERGENT B0, `(.L_x_6) ;  /* 0x000000a000007945 */ /* 0x000fe80003800200 */
[----:B------:R-:W-:Y:S05]  /*0350*/  @P0 BRA `(.L_x_7) ;  /* 0x0000000000200947 */ /* 0x000fea0003800000 */
[----:B------:R-:W1:Y:S02]  /*0360*/  LDCU.64 UR6, c[0x0][0x348] ;  /* 0x00006900ff0677ac */ /* 0x000e640008000a00 */
[----:B-1----:R-:W-:Y:S02]  /*0370*/  UIADD3 UR12, UP1, UPT, UR6, 0x580, URZ ;  /* 0x00000580060c7890 */ /* 0x002fe4000ff3e0ff */
[----:B------:R-:W-:Y:S02]  /*0380*/  UIADD3 UR6, UP0, UPT, UR6, 0x680, URZ ;  /* 0x0000068006067890 */ /* 0x000fe4000ff1e0ff */
[----:B------:R-:W-:Y:S02]  /*0390*/  UIADD3.X UR13, UPT, UPT, URZ, UR7, URZ, UP1, !UPT ;  /* 0x00000007ff0d7290 */ /* 0x000fe40008ffe4ff */
[----:B------:R-:W-:-:S07]  /*03a0*/  UIADD3.X UR7, UPT, UPT, URZ, UR7, URZ, UP0, !UPT ;  /* 0x00000007ff077290 */ /* 0x000fce00087fe4ff */
[----:B------:R1:W-:Y:S02]  /*03b0*/  UTMACCTL.PF [UR12] ;  /* 0x000000000c0079b9 */ /* 0x0003e40008040000 */
[----:B------:R1:W-:Y:S02]  /*03c0*/  UTMACCTL.PF [UR6] ;  /* 0x00000000060079b9 */ /* 0x0003e40008040000 */
[----:B-1----:R-:W-:Y:S01]  /*03d0*/  NOP ;  /* 0x0000000000007918 */ /* 0x002fe20000000000 */
.L_x_7:
[----:B------:R-:W-:Y:S05]  /*03e0*/  BSYNC.RECONVERGENT B0 ;  /* 0x0000000000007941 */ /* 0x000fea0003800200 */
.L_x_6:
[----:B------:R-:W1:Y:S01]  /*03f0*/  LDCU.64 UR6, c[0x0][0x888] ;  /* 0x00011100ff0677ac */ /* 0x000e620008000a00 */
[----:B------:R-:W-:Y:S02]  /*0400*/  UISETP.EQ.U32.AND UP1, UPT, UR4, URZ, UPT ;  /* 0x000000ff0400728c */ /* 0x000fe4000bf22070 */
[----:B------:R-:W-:Y:S02]  /*0410*/  UPLOP3.LUT UP5, UPT, UPT, UPT, UPT, 0x80, 0x8 ;  /* 0x000000000008789c */ /* 0x000fe40003faf070 */
[----:B-1----:R-:W-:-:S04]  /*0420*/  UISETP.NE.U32.AND UP0, UPT, UR6, URZ, UPT ;  /* 0x000000ff0600728c */ /* 0x002fc8000bf05070 */
[----:B------:R-:W-:-:S04]  /*0430*/  UISETP.NE.AND.EX UP0, UPT, UR7, URZ, UPT, UP0 ;  /* 0x000000ff0700728c */ /* 0x000fc8000bf05300 */
[----:B------:R-:W-:-:S04]  /*0440*/  UISETP.EQ.OR.EX UP2, UPT, UR5, URZ, !UP0, UP1 ;  /* 0x000000ff0500728c */ /* 0x000fc8000c742710 */
[----:B------:R-:W-:-:S05]  /*0450*/  UP2UR UR46, UPR, URZ, 0x4 ;  /* 0x00000004ff2e7883 */ /* 0x000fca0008000000 */
[----:B------:R-:W-:Y:S07]  /*0460*/  BRA.U !UP2, `(.L_x_8) ;  /* 0x000000010a207547 */ /* 0x000fee000b800000 */
[----:B------:R-:W-:Y:S01]  /*0470*/  UISETP.NE.U32.AND UP2, UPT, UR4, URZ, UPT ;  /* 0x000000ff0400728c */ /* 0x000fe2000bf45070 */
[----:B------:R-:W-:Y:S01]  /*0480*/  FSETP.NEU.AND P0, PT, RZ, UR38, PT ;  /* 0x00000026ff007c0b */ /* 0x000fe2000bf0d000 */
[----:B------:R-:W-:Y:S02]  /*0490*/  USEL UR4, URZ, 0xffffffff, UP0 ;  /* 0xffffffffff047887 */ /* 0x000fe40008000000 */
[----:B------:R-:W-:-:S10]  /*04a0*/  UISETP.NE.AND.EX UP2, UPT, UR5, URZ, UPT, UP2 ;  /* 0x000000ff0500728c */ /* 0x000fd4000bf45320 */
[----:B------:R-:W-:Y:S01]  /*04b0*/  VOTEU.ANY UP1, P0 ;  /* 0x0000000000ff7886 */ /* 0x000fe20000020100 */
[----:B------:R-:W-:-:S04]  /*04c0*/  @!UP2 USEL UR4, URZ, 0xffffffff, UP1 ;  /* 0xffffffffff04a887 */ /* 0x000fc80008800000 */
[----:B------:R-:W-:-:S04]  /*04d0*/  ULOP3.LUT UR4, UR4, 0x1, URZ, 0xc0, !UPT ;  /* 0x0000000104047892 */ /* 0x000fc8000f8ec0ff */
[----:B------:R-:W-:-:S11]  /*04e0*/  UISETP.NE.U32.AND UP5, UPT, UR4, 0x1, UPT ;  /* 0x000000010400788c */ /* 0x000fd6000bfa5070 */
.L_x_8:
[----:B------:R-:W1:Y:S01]  /*04f0*/  SHFL.IDX PT, R0, R133, RZ, 0x1f ;  /* 0x00001fff85007589 */ /* 0x000e6200000e0000 */
[----:B------:R-:W-:-:S04]  /*0500*/  UISETP.NE.AND UP1, UPT, UR10, 0x2, UPT ;  /* 0x000000020a00788c */ /* 0x000fc8000bf25270 */
[----:B------:R-:W-:Y:S02]  /*0510*/  UISETP.EQ.AND UP2, UPT, UR9, URZ, !UP1 ;  /* 0x000000ff0900728c */ /* 0x000fe4000cf42270 */
[----:B------:R-:W-:-:S04]  /*0520*/  USEL UR14, URZ, 0x1, UP1 ;  /* 0x00000001ff0e7887 */ /* 0x000fc80008800000 */
[----:B------:R-:W-:Y:S02]  /*0530*/  PLOP3.LUT P5, PT, P1, PT, UP2, 0x80, 0x8 ;  /* 0x000000000008781c */ /* 0x000fe40000faf028 */
[----:B-1----:R-:W-:-:S13]  /*0540*/  ISETP.NE.AND P0, PT, R0, RZ, PT ;  /* 0x000000ff0000720c */ /* 0x002fda0003f05270 */
[----:B------:R-:W-:Y:S05]  /*0550*/  @P0 BRA `(.L_x_9) ;  /* 0x00000000004c0947 */ /* 0x000fea0003800000 */
[----:B------:R-:W-:Y:S01]  /*0560*/  UMOV UR5, 0x400 ;  /* 0x0000040000057882 */ /* 0x000fe20000000000 */
[----:B------:R-:W-:Y:S01]  /*0570*/  UMOV UR4, 0x1 ;  /* 0x0000000100047882 */ /* 0x000fe20000000000 */
[----:B------:R-:W-:Y:S02]  /*0580*/  ULEA UR5, UR37, UR5, 0x18 ;  /* 0x0000000525057291 */ /* 0x000fe4000f8ec0ff */
[----:B------:R-:W-:-:S04]  /*0590*/  UIADD3 UR6, UPT, UPT, -UR4, 0x100000, URZ ;  /* 0x0010000004067890 */ /* 0x000fc8000fffe1ff */
[----:B------:R-:W-:Y:S02]  /*05a0*/  USHF.L.U32 UR7, UR6, 0xb, URZ ;  /* 0x0000000b06077899 */ /* 0x000fe400080006ff */
[----:B------:R-:W-:Y:S01]  /*05b0*/  USHF.L.U32 UR6, UR6, 0x1, URZ ;  /* 0x0000000106067899 */ /* 0x000fe200080006ff */
[----:B------:R-:W-:Y:S01]  /*05c0*/  ELECT P0, URZ, PT ;  /* 0x0000000000ff782f */ /* 0x000fe20003800000 */
[----:B------:R-:W1:Y:S10]  /*05d0*/  FENCE.VIEW.ASYNC.S ;  /* 0x00000000000073c6 */ /* 0x000e740000000000 */
[----:B-1----:R1:W4:Y:S01]  /*05e0*/  SYNCS.EXCH.64 URZ, [UR5], UR6 ;  /* 0x0000000605ff75b2 */ /* 0x0023220008000100 */
[----:B------:R1:W1:Y:S01]  /*05f0*/  SYNCS.EXCH.64 URZ, [UR5+0x28], UR6 ;  /* 0x0000280605ff75b2 */ /* 0x0002620008000100 */
        /* <DEDUP_REMOVED lines=8> */
[----:B------:R-:W-:Y:S01]  /*0680*/  NOP ;  /* 0x0000000000007918 */ /* 0x000fe20000000000 */
.L_x_9:
[----:B------:R-:W2:Y:S01]  /*0690*/  SHFL.IDX PT, R0, R133, RZ, 0x1f ;  /* 0x00001fff85007589 */ /* 0x000ea200000e0000 */
[----:B------:R-:W-:Y:S01]  /*06a0*/  NOP ;  /* 0x0000000000007918 */ /* 0x000fe20000000000 */
[----:B--2---:R-:W-:-:S13]  /*06b0*/  ISETP.NE.AND P0, PT, R0, 0x1, PT ;  /* 0x000000010000780c */ /* 0x004fda0003f05270 */
[----:B------:R-:W-:Y:S05]  /*06c0*/  @P0 BRA `(.L_x_10) ;  /* 0x00000000003c0947 */ /* 0x000fea0003800000 */
[----:B-1----:R-:W-:Y:S01]  /*06d0*/  UMOV UR6, 0x400 ;  /* 0x0000040000067882 */ /* 0x002fe20000000000 */
[----:B------:R-:W-:Y:S01]  /*06e0*/  UMOV UR5, 0x20 ;  /* 0x0000002000057882 */ /* 0x000fe20000000000 */
[----:B------:R-:W-:Y:S01]  /*06f0*/  UMOV UR4, 0x80 ;  /* 0x0000008000047882 */ /* 0x000fe20000000000 */
[----:B------:R-:W-:Y:S02]  /*0700*/  ULEA UR6, UR37, UR6, 0x18 ;  /* 0x0000000625067291 */ /* 0x000fe4000f8ec0ff */
[----:B------:R-:W-:-:S04]  /*0710*/  UIADD3 UR12, UPT, UPT, -UR5, 0x100000, URZ ;  /* 0x00100000050c7890 */ /* 0x000fc8000fffe1ff */
[----:B------:R-:W-:Y:S02]  /*0720*/  USHF.L.U32 UR13, UR12, 0xb, URZ ;  /* 0x0000000b0c0d7899 */ /* 0x000fe400080006ff */
[----:B------:R-:W-:Y:S02]  /*0730*/  USHF.L.U32 UR12, UR12, 0x1, URZ ;  /* 0x000000010c0c7899 */ /* 0x000fe400080006ff */
[----:B------:R-:W-:-:S04]  /*0740*/  UIADD3 UR4, UPT, UPT, -UR4, 0x100000, URZ ;  /* 0x0010000004047890 */ /* 0x000fc8000fffe1ff */
[----:B------:R-:W-:Y:S02]  /*0750*/  USHF.L.U32 UR5, UR4, 0xb, URZ ;  /* 0x0000000b04057899 */ /* 0x000fe400080006ff */
[----:B------:R-:W-:Y:S01]  /*0760*/  USHF.L.U32 UR4, UR4, 0x1, URZ ;  /* 0x0000000104047899 */ /* 0x000fe200080006ff */
[----:B------:R-:W-:Y:S01]  /*0770*/  ELECT P0, URZ, PT ;  /* 0x0000000000ff782f */ /* 0x000fe20003800000 */
[----:B------:R-:W1:Y:S02]  /*0780*/  FENCE.VIEW.ASYNC.S ;  /* 0x00000000000073c6 */ /* 0x000e640000000000 */
[----:B-1----:R2:W1:Y:S08]  /*0790*/  SYNCS.EXCH.64 URZ, [UR6+0x50], UR12 ;  /* 0x0000500c06ff75b2 */ /* 0x0024700008000100 */
[----:B------:R2:W1:Y:S02]  /*07a0*/  SYNCS.EXCH.64 URZ, [UR6+0x58], UR4 ;  /* 0x0000580406ff75b2 */ /* 0x0004640008000100 */
[----:B--2---:R-:W-:Y:S01]  /*07b0*/  NOP ;  /* 0x0000000000007918 */ /* 0x004fe20000000000 */
.L_x_10:
[----:B------:R-:W2:Y:S01]  /*07c0*/  SHFL.IDX PT, R0, R133, RZ, 0x1f ;  /* 0x00001fff85007589 */ /* 0x000ea200000e0000 */
[----:B------:R-:W-:Y:S01]  /*07d0*/  NOP ;  /* 0x0000000000007918 */ /* 0x000fe20000000000 */
[----:B--2---:R-:W-:-:S13]  /*07e0*/  ISETP.NE.AND P0, PT, R0, 0x3, PT ;  /* 0x000000030000780c */ /* 0x004fda0003f05270 */
[----:B------:R-:W-:Y:S05]  /*07f0*/  @P0 BRA `(.L_x_11) ;  /* 0x00000000002c0947 */ /* 0x000fea0003800000 */
[----:B-1----:R-:W-:Y:S01]  /*0800*/  UMOV UR5, 0x400 ;  /* 0x0000040000057882 */ /* 0x002fe20000000000 */
[----:B------:R-:W-:Y:S01]  /*0810*/  UMOV UR4, 0x20 ;  /* 0x0000002000047882 */ /* 0x000fe20000000000 */
[----:B------:R-:W-:Y:S02]  /*0820*/  ULEA UR5, UR37, UR5, 0x18 ;  /* 0x0000000525057291 */ /* 0x000fe4000f8ec0ff */
[----:B------:R-:W-:-:S04]  /*0830*/  UIADD3 UR6, UPT, UPT, -UR4, 0x100000, URZ ;  /* 0x0010000004067890 */ /* 0x000fc8000fffe1ff */
[----:B------:R-:W-:Y:S02]  /*0840*/  USHF.L.U32 UR7, UR6, 0xb, URZ ;  /* 0x0000000b06077899 */ /* 0x000fe400080006ff */
[----:B------:R-:W-:Y:S01]  /*0850*/  USHF.L.U32 UR6, UR6, 0x1, URZ ;  /* 0x0000000106067899 */ /* 0x000fe200080006ff */
[----:B------:R-:W-:Y:S01]  /*0860*/  ELECT P0, URZ, PT ;  /* 0x0000000000ff782f */ /* 0x000fe20003800000 */
[----:B------:R-:W1:Y:S10]  /*0870*/  FENCE.VIEW.ASYNC.S ;  /* 0x00000000000073c6 */ /* 0x000e740000000000 */
[----:B-1----:R2:W1:Y:S01]  /*0880*/  SYNCS.EXCH.64 URZ, [UR5+0x60], UR6 ;  /* 0x0000600605ff75b2 */ /* 0x0024620008000100 */
[----:B------:R2:W1:Y:S02]  /*0890*/  SYNCS.EXCH.64 URZ, [UR5+0x68], UR6 ;  /* 0x0000680605ff75b2 */ /* 0x0004640008000100 */
[----:B--2---:R-:W-:Y:S01]  /*08a0*/  NOP ;  /* 0x0000000000007918 */ /* 0x004fe20000000000 */
.L_x_11:
[----:B------:R-:W2:Y:S01]  /*08b0*/  SHFL.IDX PT, R0, R133, RZ, 0x1f ;  /* 0x00001fff85007589 */ /* 0x000ea200000e0000 */
[----:B------:R-:W-:Y:S01]  /*08c0*/  NOP ;  /* 0x0000000000007918 */ /* 0x000fe20000000000 */
[----:B--2---:R-:W-:-:S13]  /*08d0*/  ISETP.NE.AND P0, PT, R0, 0x4, PT ;  /* 0x000000040000780c */ /* 0x004fda0003f05270 */
[----:B------:R-:W-:Y:S05]  /*08e0*/  @P0 BRA `(.L_x_12) ;  /* 0x0000000000480947 */ /* 0x000fea0003800000 */
[----:B-1----:R-:W-:Y:S01]  /*08f0*/  UMOV UR6, 0x1e0 ;  /* 0x000001e000067882 */ /* 0x002fe20000000000 */
[----:B------:R-:W-:Y:S01]  /*0900*/  UMOV UR5, 0x400 ;  /* 0x0000040000057882 */ /* 0x000fe20000000000 */
[----:B------:R-:W-:Y:S01]  /*0910*/  USEL UR6, UR6, 0x1a0, UP5 ;  /* 0x000001a006067887 */ /* 0x000fe2000a800000 */
        /* <DEDUP_REMOVED lines=11> */
[----:B------:R2:W1:Y:S01]  /*09d0*/  SYNCS.EXCH.64 URZ, [UR5+0x80], UR6 ;  /* 0x0000800605ff75b2 */ /* 0x0004620008000100 */
[----:B------:R2:W1:Y:S01]  /*09e0*/  SYNCS.EXCH.64 URZ, [UR5+0x78], UR12 ;  /* 0x0000780c05ff75b2 */ /* 0x0004620008000100 */
[----:B------:R2:W1:Y:S02]  /*09f0*/  SYNCS.EXCH.64 URZ, [UR5+0x88], UR6 ;  /* 0x0000880605ff75b2 */ /* 0x0004640008000100 */
[----:B--2---:R-:W-:Y:S01]  /*0a00*/  NOP ;  /* 0x0000000000007918 */ /* 0x004fe20000000000 */
.L_x_12:
        /* <DEDUP_REMOVED lines=19> */
[----:B------:R2:W1:Y:S01]  /*0b40*/  SYNCS.EXCH.64 URZ, [UR6+0xb8], UR4 ;  /* 0x0000b80406ff75b2 */ /* 0x0004620008000100 */
[----:B------:R2:W1:Y:S01]  /*0b50*/  SYNCS.EXCH.64 URZ, [UR6+0xa0], UR12 ;  /* 0x0000a00c06ff75b2 */ /* 0x0004620008000100 */
[----:B------:R2:W1:Y:S01]  /*0b60*/  SYNCS.EXCH.64 URZ, [UR6+0xc0], UR4 ;  /* 0x0000c00406ff75b2 */ /* 0x0004620008000100 */
[----:B------:R2:W1:Y:S01]  /*0b70*/  SYNCS.EXCH.64 URZ, [UR6+0xa8], UR12 ;  /* 0x0000a80c06ff75b2 */ /* 0x0004620008000100 */
[----:B------:R2:W1:Y:S02]  /*0b80*/  SYNCS.EXCH.64 URZ, [UR6+0xc8], UR4 ;  /* 0x0000c80406ff75b2 */ /* 0x0004640008000100 */
[----:B--2---:R-:W-:Y:S01]  /*0b90*/  NOP ;  /* 0x0000000000007918 */ /* 0x004fe20000000000 */
.L_x_13:
[----:B------:R-:W2:Y:S01]  /*0ba0*/  SHFL.IDX PT, R0, R133, RZ, 0x1f ;  /* 0x00001fff85007589 */ /* 0x000ea200000e0000 */
[----:B------:R-:W-:Y:S01]  /*0bb0*/  ISETP.NE.OR P1, PT, RZ, UR10, !P1 ;  /* 0x0000000aff007c0c */ /* 0x000fe2000cf25670 */
        /* <DEDUP_REMOVED lines=12> */
[----:B------:R2:W1:Y:S01]  /*0c80*/  SYNCS.EXCH.64 URZ, [UR5+0xe0], UR6 ;  /* 0x0000e00605ff75b2 */ /* 0x0004620008000100 */
[----:B------:R2:W1:Y:S01]  /*0c90*/  SYNCS.EXCH.64 URZ, [UR5+0xd8], UR6 ;  /* 0x0000d80605ff75b2 */ /* 0x0004620008000100 */
[----:B------:R2:W1:Y:S02]  /*0ca0*/  SYNCS.EXCH.64 URZ, [UR5+0xe8], UR6 ;  /* 0x0000e80605ff75b2 */ /* 0x0004640008000100 */
[----:B--2---:R-:W-:Y:S01]  /*0cb0*/  NOP ;  /* 0x0000000000007918 */ /* 0x004fe20000000000 */
.L_x_14:
[----:B------:R-:W-:Y:S01]  /*0cc0*/  VOTEU.ALL UP1, P1 ;  /* 0x0000000000ff7886 */ /* 0x000fe20000820000 */
[----:B-1----:R-:W1:Y:S01]  /*0cd0*/  LDCU UR5, c[0x0][0x36c] ;  /* 0x00006d80ff0577ac */ /* 0x002e620008000800 */
[----:B------:R-:W-:Y:S01]  /*0ce0*/  NOP ;  /* 0x0000000000007918 */ /* 0x000fe20000000000 */
[----:B------:R-:W-:Y:S01]  /*0cf0*/  LOP3.LUT R0, R139, 0x1f, RZ, 0xc0, !PT ;  /* 0x0000001f8b007812 */ /* 0x000fe200078ec0ff */
[----:B------:R-:W-:Y:S01]  /*0d00*/  UMOV UR6, 0x20 ;  /* 0x0000002000067882 */ /* 0x000fe20000000000 */
[----:B------:R-:W-:Y:S01]  /*0d10*/  @!UP1 UMOV UR4, 0x400 ;  /* 0x0000040000049882 */ /* 0x000fe20000000000 */
[----:B------:R-:W-:-:S04]  /*0d20*/  @!UP1 UIADD3 UR6, UPT, UPT, -UR6, 0x100000, URZ ;  /* 0x0010000006069890 */ /* 0x000fc8000fffe1ff */
[----:B------:R-:W-:Y:S02]  /*0d30*/  @!UP1 USHF.L.U32 UR7, UR6, 0xb, URZ ;  /* 0x0000000b06079899 */ /* 0x000fe400080006ff */
[----:B------:R-:W-:Y:S02]  /*0d40*/  @!UP1 USHF.L.U32 UR6, UR6, 0x1, URZ ;  /* 0x0000000106069899 */ /* 0x000fe400080006ff */
[----:B------:R-:W-:Y:S01]  /*0d50*/  @!UP1 ULEA UR4, UR37, UR4, 0x18 ;  /* 0x0000000425049291 */ /* 0x000fe2000f8ec0ff */
[----:B------:R-:W-:Y:S01]  /*0d60*/  VOTEU.ALL UP1, P1 ;  /* 0x0000000000ff7886 */ /* 0x000fe20000820000 */
[----:B------:R-:W-:Y:S01]  /*0d70*/  UISETP.NE.AND UP4, UPT, UR10, URZ, UPT ;  /* 0x000000ff0a00728c */ /* 0x000fe2000bf85270 */
[----:B------:R-:W2:Y:S09]  /*0d80*/  FENCE.VIEW.ASYNC.S ;  /* 0x00000000000073c6 */ /* 0x000eb20000000000 */
[----:B--2---:R2:W2:Y:S01]  /*0d90*/  @!UP1 SYNCS.EXCH.64 URZ, [UR4+0xf0], UR6 ;  /* 0x0000f00604ff95b2 */ /* 0x0044a20008000100 */
[----:B-1----:R-:W-:-:S09]  /*0da0*/  UISETP.EQ.U32.AND UP1, UPT, UR5, 0x1, UPT ;  /* 0x000000010500788c */ /* 0x002fd2000bf22070 */
[----:B------:R-:W-:Y:S05]  /*0db0*/  BRA.U !UP1, `(.L_x_15) ;  /* 0x0000000109087547 */ /* 0x000fea000b800000 */
[----:B--2-4-:R-:W-:Y:S01]  /*0dc0*/  UCGABAR_ARV ;  /* 0x00000000000079c7 */ /* 0x014fe20008000000 */
[----:B------:R-:W-:Y:S05]  /*0dd0*/  BRA `(.L_x_16) ;  /* 0x0000000000047947 */ /* 0x000fea0003800000 */
.L_x_15:
[----:B--2-4-:R-:W-:Y:S01]  /*0de0*/  NOP ;  /* 0x0000000000007918 */ /* 0x014fe20000000000 */
.L_x_16:
[----:B------:R-:W1:Y:S01]  /*0df0*/  S2R R128, SR_CTAID.Y ;  /* 0x0000000000807919 */ /* 0x000e620000002600 */
[----:B------:R-:W-:-:S05]  /*0e00*/  CS2R.32 R123, SR_CgaSize ;  /* 0x00000000007b7805 */ /* 0x000fca0000008a00 */
[----:B------:R-:W-:-:S05]  /*0e10*/  IMAD R123, R123, -0xa0, RZ ;  /* 0xffffff607b7b7824 */ /* 0x000fca00078e02ff */
[----:B------:R-:W-:-:S14]  /*0e20*/  R2UR UR4, R123 ;  /* 0x000000007b0472ca */ /* 0x000fdc00000e0000 */
[----:B------:R-:W2:Y:S01]  /*0e30*/  LDCU UR4, c[0x0][UR4+0x2b4] ;  /* 0x00005680040477ac */ /* 0x000ea20008000800 */
[----:B------:R-:W4:Y:S01]  /*0e40*/  LDC R10, c[0x0][0xb24] ;  /* 0x0002c900ff0a7b82 */ /* 0x000f220000000800 */
[----:B------:R-:W-:Y:S01]  /*0e50*/  PRMT R9, RZ, 0x7610, R9 ;  /* 0x00007610ff097816 */ /* 0x000fe20000000009 */
[----:B------:R-:W3:Y:S01]  /*0e60*/  S2R R11, SR_CTAID.X ;  /* 0x00000000000b7919 */ /* 0x000ee20000002500 */
[----:B------:R-:W-:-:S05]  /*0e70*/  CS2R.32 R123, SR_CgaSize ;  /* 0x00000000007b7805 */ /* 0x000fca0000008a00 */
[----:B------:R-:W-:-:S05]  /*0e80*/  IMAD R123, R123, -0xa0, RZ ;  /* 0xffffff607b7b7824 */ /* 0x000fca00078e02ff */
[----:B------:R-:W-:-:S14]  /*0e90*/  R2UR UR5, R123 ;  /* 0x000000007b0572ca */ /* 0x000fdc00000e0000 */
[----:B------:R-:W2:Y:S01]  /*0ea0*/  LDCU UR5, c[0x0][UR5+0x2b0] ;  /* 0x00005600050577ac */ /* 0x000ea20008000800 */
[----:B------:R-:W-:Y:S01]  /*0eb0*/  PRMT R8, RZ, 0x7610, R8 ;  /* 0x00007610ff087816 */ /* 0x000fe20000000008 */
[----:B------:R-:W-:Y:S01]  /*0ec0*/  UISETP.NE.AND UP2, UPT, UR10, 0x2, UPT ;  /* 0x000000020a00788c */ /* 0x000fe2000bf45270 */
[----:B------:R-:W-:-:S05]  /*0ed0*/  CS2R.32 R3, SR_CgaSize ;  /* 0x0000000000037805 */ /* 0x000fca0000008a00 */
[----:B------:R-:W-:-:S06]  /*0ee0*/  IMAD R3, R3, -0xa0, RZ ;  /* 0xffffff6003037824 */ /* 0x000fcc00078e02ff */
[----:B------:R-:W2:Y:S01]  /*0ef0*/  LDC R3, c[0x0][R3+0x2a0] ;  /* 0x0000a80003037b82 */ /* 0x000ea20000000800 */
[----:B------:R-:W-:-:S05]  /*0f00*/  CS2R.32 R2, SR_CgaSize ;  /* 0x0000000000027805 */ /* 0x000fca0000008a00 */
[----:B------:R-:W-:-:S06]  /*0f10*/  IMAD R2, R2, -0xa0, RZ ;  /* 0xffffff6002027824 */ /* 0x000fcc00078e02ff */
[----:B------:R-:W2:Y:S08]  /*0f20*/  LDC R2, c[0x0][R2+0x2a4] ;  /* 0x0000a90002027b82 */ /* 0x000eb00000000800 */
[----:B------:R-:W2:Y:S01]  /*0f30*/  LDC R60, c[0x0][0xb24] ;  /* 0x0002c900ff3c7b82 */ /* 0x000ea20000000800 */
[----:B----4-:R-:W-:Y:S02]  /*0f40*/  ISETP.GE.AND P0, PT, R10, 0x1, PT ;  /* 0x000000010a00780c */ /* 0x010fe40003f06270 */
[----:B-1----:R-:W-:-:S05]  /*0f50*/  I2FP.F32.U32 R4, R128 ;  /* 0x0000008000047245 */ /* 0x002fca0000201000 */
[----:B------:R-:W1:Y:S01]  /*0f60*/  S2UR UR36, SR_CTAID.Z ;  /* 0x00000000002479c3 */ /* 0x000e620000002700 */
[----:B---3--:R-:W-:Y:S01]  /*0f70*/  I2FP.F32.U32 R5, R11 ;  /* 0x0000000b00057245 */ /* 0x008fe20000201000 */
[----:B--2---:R-:W-:Y:S01]  /*0f80*/  FMUL R4, R4, UR4 ;  /* 0x0000000404047c20 */ /* 0x004fe20008400000 */
[----:B------:R-:W2:Y:S01]  /*0f90*/  LDCU UR4, c[0x0][0xb30] ;  /* 0x00016600ff0477ac */ /* 0x000ea20008000800 */
[----:B------:R-:W-:Y:S02]  /*0fa0*/  IMAD.MOV.U32 R123, RZ, RZ, R11 ;  /* 0x000000ffff7b7224 */ /* 0x000fe400078e000b */
[----:B------:R-:W-:Y:S01]  /*0fb0*/  FMUL R5, R5, UR5 ;  /* 0x0000000505057c20 */ /* 0x000fe20008400000 */
[----:B------:R-:W3:Y:S08]  /*0fc0*/  F2I.U32.TRUNC.NTZ R115, R4 ;  /* 0x0000000400737305 */ /* 0x000ef0000020f000 */
[----:B------:R-:W4:Y:S01]  /*0fd0*/  F2I.U32.TRUNC.NTZ R122, R5 ;  /* 0x00000005007a7305 */ /* 0x000f22000020f000 */
[----:B--2---:R-:W-:Y:S01]  /*0fe0*/  UISETP.NE.AND UP3, UPT, UR4, 0x1, UPT ;  /* 0x000000010400788c */ /* 0x004fe2000bf65270 */
[----:B---3--:R-:W-:-:S05]  /*0ff0*/  IADD3 R115, PT, PT, -R115, RZ, RZ ;  /* 0x000000ff73737210 */ /* 0x008fca0007ffe1ff */
[----:B------:R-:W-:Y:S02]  /*1000*/  IMAD R115, R2, R115, R128 ;  /* 0x0000007302737224 */ /* 0x000fe400078e0280 */
[----:B----4-:R-:W-:-:S04]  /*1010*/  IMAD.MOV R122, RZ, RZ, -R122 ;  /* 0x000000ffff7a7224 */ /* 0x010fc800078e0a7a */
[----:B------:R-:W-:Y:S01]  /*1020*/  IMAD R122, R3, R122, R11 ;  /* 0x0000007a037a7224 */ /* 0x000fe200078e020b */
[----:B-1----:R-:W-:Y:S06]  /*1030*/  BRA.U UP4, `(.L_x_17) ;  /* 0x0000000104287547 */ /* 0x002fec000b800000 */
[----:B------:R-:W-:Y:S01]  /*1040*/  ISETP.NE.AND P1, PT, R115, RZ, PT ;  /* 0x000000ff7300720c */ /* 0x000fe20003f25270 */
[----:B------:R-:W-:Y:S01]  /*1050*/  IMAD.MOV.U32 R2, RZ, RZ, 0x3 ;  /* 0x00000003ff027424 */ /* 0x000fe200078e00ff */
[C---:B------:R-:W-:Y:S02]  /*1060*/  LOP3.LUT R3, R122.reuse, 0xfffffffe, RZ, 0xc0, !PT ;  /* 0xfffffffe7a037812 */ /* 0x040fe400078ec0ff */
[----:B------:R-:W-:Y:S02]  /*1070*/  ISETP.LT.U32.OR P1, PT, R122, 0x2, !P1 ;  /* 0x000000027a00780c */ /* 0x000fe40004f21470 */
[----:B------:R-:W-:Y:S02]  /*1080*/  SHF.L.U32 R2, R2, R3, RZ ;  /* 0x0000000302027219 */ /* 0x000fe400000006ff */
[----:B------:R-:W-:Y:S02]  /*1090*/  SEL R5, RZ, 0x1, !P1 ;  /* 0x00000001ff057807 */ /* 0x000fe40004800000 */
[----:B------:R-:W-:-:S02]  /*10a0*/  SEL R4, RZ, 0x2, !P1 ;  /* 0x00000002ff047807 */ /* 0x000fc40004800000 */
[----:B------:R-:W-:-:S03]  /*10b0*/  PRMT R8, R2, 0x7610, R8 ;  /* 0x0000761002087816 */ /* 0x000fc60000000008 */
[----:B------:R-:W-:-:S05]  /*10c0*/  IMAD.IADD R4, R5, 0x1, R4 ;  /* 0x0000000105047824 */ /* 0x000fca00078e0204 */
[----:B------:R-:W-:Y:S02]  /*10d0*/  PRMT R9, R4, 0x7610, R9 ;  /* 0x0000761004097816 */ /* 0x000fe40000000009 */
.L_x_17:
[----:B------:R-:W-:Y:S05]  /*10e0*/  @!P0 BRA `(.L_x_18) ;  /* 0x0000000000b88947 */ /* 0x000fea0003800000 */
[----:B------:R-:W1:Y:S01]  /*10f0*/  LDC.64 R4, c[0x0][0xb18] ;  /* 0x0002c600ff047b82 */ /* 0x000e620000000a00 */
[----:B------:R-:W-:-:S07]  /*1100*/  ISETP.NE.AND P0, PT, R10, 0x1, PT ;  /* 0x000000010a00780c */ /* 0x000fce0003f05270 */
[----:B------:R-:W2:Y:S08]  /*1110*/  LDC R14, c[0x0][0xb0c] ;  /* 0x0002c300ff0e7b82 */ /* 0x000eb00000000800 */
[----:B------:R-:W3:Y:S08]  /*1120*/  LDC R15, c[0x0][0x370] ;  /* 0x0000dc00ff0f7b82 */ /* 0x000ef00000000800 */
[----:B------:R-:W4:Y:S01]  /*1130*/  LDC R13, c[0x0][0x374] ;  /* 0x0000dd00ff0d7b82 */ /* 0x000f220000000800 */
[----:B-1----:R-:W-:-:S07]  /*1140*/  ISETP.NE.AND P1, PT, R4, 0x1, PT ;  /* 0x000000010400780c */ /* 0x002fce0003f25270 */
[----:B------:R-:W3:Y:S01]  /*1150*/  LDC.64 R6, c[0x0][0xb10] ;  /* 0x0002c400ff067b82 */ /* 0x000ee20000000a00 */
[----:B--2---:R-:W-:-:S07]  /*1160*/  ISETP.NE.AND P2, PT, R14, 0x1, PT ;  /* 0x000000010e00780c */ /* 0x004fce0003f45270 */
[----:B------:R-:W1:Y:S08]  /*1170*/  LDC R12, c[0x0][0xb20] ;  /* 0x0002c800ff0c7b82 */ /* 0x000e700000000800 */
[----:B------:R-:W2:Y:S01]  /*1180*/  LDC.64 R2, c[0x0][0xb28] ;  /* 0x0002ca00ff027b82 */ /* 0x000ea20000000a00 */
[----:B----4-:R-:W-:-:S04]  /*1190*/  IMAD.HI.U32 R17, R13, R5, RZ ;  /* 0x000000050d117227 */ /* 0x010fc800078e00ff */
[----:B------:R-:W-:-:S04]  /*11a0*/  IMAD.HI.U32 R5, R128, R5, RZ ;  /* 0x0000000580057227 */ /* 0x000fc800078e00ff */
[----:B---3--:R-:W-:-:S04]  /*11b0*/  IMAD.HI.U32 R16, R15, R6, RZ ;  /* 0x000000060f107227 */ /* 0x008fc800078e00ff */
[----:B------:R-:W-:Y:S01]  /*11c0*/  IMAD.HI.U32 R18, R11, R6, RZ ;  /* 0x000000060b127227 */ /* 0x000fe200078e00ff */
[-C--:B------:R-:W-:Y:S02]  /*11d0*/  @P2 SHF.R.U32.HI R15, RZ, R7.reuse, R16 ;  /* 0x00000007ff0f2219 */ /* 0x080fe40000011610 */
[-C--:B-1----:R-:W-:Y:S02]  /*11e0*/  @P1 SHF.R.U32.HI R13, RZ, R12.reuse, R17 ;  /* 0x0000000cff0d1219 */ /* 0x082fe40000011611 */
[----:B------:R-:W-:Y:S02]  /*11f0*/  SHF.R.U32.HI R5, RZ, R12, R5 ;  /* 0x0000000cff057219 */ /* 0x000fe40000011605 */
[----:B------:R-:W-:Y:S02]  /*1200*/  SHF.R.U32.HI R18, RZ, R7, R18 ;  /* 0x00000007ff127219 */ /* 0x000fe40000011612 */
[----:B------:R-:W-:Y:S01]  /*1210*/  SEL R5, R128, R5, !P1 ;  /* 0x0000000580057207 */ /* 0x000fe20004800000 */
[----:B--2---:R-:W-:Y:S01]  /*1220*/  IMAD.HI.U32 R16, R13, R2, RZ ;  /* 0x000000020d107227 */ /* 0x004fe200078e00ff */
[----:B------:R-:W-:-:S02]  /*1230*/  SEL R123, R11, R18, !P2 ;  /* 0x000000120b7b7207 */ /* 0x000fc40005000000 */
[----:B------:R-:W-:Y:S01]  /*1240*/  IADD3 R7, PT, PT, -R5, RZ, RZ ;  /* 0x000000ff05077210 */ /* 0x000fe20007ffe1ff */
[----:B------:R-:W-:Y:S01]  /*1250*/  IMAD.HI.U32 R6, R15, R2, RZ ;  /* 0x000000020f067227 */ /* 0x000fe200078e00ff */
[----:B------:R-:W-:-:S03]  /*1260*/  @P0 SHF.R.U32.HI R13, RZ, R3, R16 ;  /* 0x00000003ff0d0219 */ /* 0x000fc60000011610 */
[----:B------:R-:W-:Y:S01]  /*1270*/  IMAD R7, R4, R7, R128 ;  /* 0x0000000704077224 */ /* 0x000fe200078e0280 */
[----:B------:R-:W-:Y:S01]  /*1280*/  @P0 SHF.R.U32.HI R15, RZ, R3, R6 ;  /* 0x00000003ff0f0219 */ /* 0x000fe20000011606 */
[----:B------:R-:W-:-:S04]  /*1290*/  IMAD R13, R13, R10, RZ ;  /* 0x0000000a0d0d7224 */ /* 0x000fc800078e02ff */
[----:B------:R-:W-:Y:S01]  /*12a0*/  IMAD R6, R15, R10, RZ ;  /* 0x0000000a0f067224 */ /* 0x000fe200078e02ff */
[----:B------:R-:W-:-:S04]  /*12b0*/  ISETP.GE.AND P1, PT, R5, R13, PT ;  /* 0x0000000d0500720c */ /* 0x000fc80003f26270 */
[----:B------:R-:W-:Y:S01]  /*12c0*/  ISETP.GE.OR P1, PT, R123, R6, P1 ;  /* 0x000000067b00720c */ /* 0x000fe20000f26670 */
[----:B------:R-:W-:-:S05]  /*12d0*/  IMAD.HI.U32 R6, R5, R2, RZ ;  /* 0x0000000205067227 */ /* 0x000fca00078e00ff */
[----:B------:R-:W-:-:S04]  /*12e0*/  SHF.R.U32.HI R6, RZ, R3, R6 ;  /* 0x00000003ff067219 */ /* 0x000fc80000011606 */
[----:B------:R-:W-:-:S03]  /*12f0*/  SEL R6, R5, R6, !P0 ;  /* 0x0000000605067207 */ /* 0x000fc60004000000 */
[----:B------:R-:W-:Y:S01]  /*1300*/  @!P1 IMAD.HI.U32 R12, R123, R2, RZ ;  /* 0x000000027b0c9227 */ /* 0x000fe200078e00ff */
[----:B------:R-:W-:-:S04]  /*1310*/  IADD3 R2, PT, PT, -R6, RZ, RZ ;  /* 0x000000ff06027210 */ /* 0x000fc80007ffe1ff */
[----:B------:R-:W-:Y:S01]  /*1320*/  @!P1 SHF.R.U32.HI R12, RZ, R3, R12 ;  /* 0x00000003ff0c9219 */ /* 0x000fe2000001160c */
[----:B------:R-:W-:-:S03]  /*1330*/  IMAD R2, R10, R2, R5 ;  /* 0x000000020a027224 */ /* 0x000fc600078e0205 */
[----:B------:R-:W-:-:S05]  /*1340*/  @!P1 SEL R3, R123, R12, !P0 ;  /* 0x0000000c7b039207 */ /* 0x000fca0004000000 */
[--C-:B------:R-:W-:Y:S02]  /*1350*/  @!P1 IMAD.IADD R6, R6, 0x1, -R3.reuse ;  /* 0x0000000106069824 */ /* 0x100fe400078e0a03 */
[----:B------:R-:W-:Y:S01]  /*1360*/  @!P1 IMAD R3, R2, R15, R3 ;  /* 0x0000000f02039224 */ /* 0x000fe200078e0203 */
[----:B------:R-:W-:Y:S01]  /*1370*/  IADD3 R2, PT, PT, -R123, RZ, RZ ;  /* 0x000000ff7b027210 */ /* 0x000fe20007ffe1ff */
[----:B------:R-:W-:Y:S02]  /*1380*/  @!P1 IMAD R5, R6, R10, R123 ;  /* 0x0000000a06059224 */ /* 0x000fe400078e027b */
[----:B------:R-:W-:Y:S02]  /*1390*/  @!P1 IMAD.MOV.U32 R123, RZ, RZ, R3 ;  /* 0x000000ffff7b9224 */ /* 0x000fe400078e0003 */
[----:B------:R-:W-:Y:S02]  /*13a0*/  IMAD R2, R14, R2, R11 ;  /* 0x000000020e027224 */ /* 0x000fe400078e020b */
[----:B------:R-:W-:-:S02]  /*13b0*/  IMAD R128, R5, R4, R7 ;  /* 0x0000000405807224 */ /* 0x000fc400078e0207 */
[----:B------:R-:W-:Y:S02]  /*13c0*/  IMAD R123, R123, R14, R2 ;  /* 0x0000000e7b7b7224 */ /* 0x000fe400078e0202 */
.L_x_18:
[----:B------:R-:W-:Y:S05]  /*13d0*/  BRA.U UP3, `(.L_x_19) ;  /* 0x0000000103407547 */ /* 0x000fea000b800000 */
[----:B------:R-:W1:Y:S08]  /*13e0*/  LDC.64 R4, c[0x0][0xb10] ;  /* 0x0002c400ff047b82 */ /* 0x000e700000000a00 */
[----:B------:R-:W2:Y:S08]  /*13f0*/  LDC.64 R2, c[0x0][0xb18] ;  /* 0x0002c600ff027b82 */ /* 0x000eb00000000a00 */
[----:B------:R-:W3:Y:S08]  /*1400*/  LDC R6, c[0x0][0xb20] ;  /* 0x0002c800ff067b82 */ /* 0x000ef00000000800 */
[----:B------:R-:W4:Y:S01]  /*1410*/  LDC R10, c[0x0][0xb0c] ;  /* 0x0002c300ff0a7b82 */ /* 0x000f220000000800 */
[----:B-1----:R-:W-:-:S05]  /*1420*/  IMAD.HI.U32 R4, R123, R4, RZ ;  /* 0x000000047b047227 */ /* 0x002fca00078e00ff */
[----:B------:R-:W-:Y:S01]  /*1430*/  SHF.R.U32.HI R4, RZ, R5, R4 ;  /* 0x00000005ff047219 */ /* 0x000fe20000011604 */
[----:B--2---:R-:W-:Y:S01]  /*1440*/  IMAD.HI.U32 R3, R128, R3, RZ ;  /* 0x0000000380037227 */ /* 0x004fe200078e00ff */
[----:B------:R-:W-:-:S04]  /*1450*/  ISETP.NE.AND P0, PT, R2, 0x1, PT ;  /* 0x000000010200780c */ /* 0x000fc80003f05270 */
[----:B---3--:R-:W-:-:S04]  /*1460*/  SHF.R.U32.HI R3, RZ, R6, R3 ;  /* 0x00000006ff037219 */ /* 0x008fc80000011603 */
[----:B------:R-:W-:Y:S02]  /*1470*/  SEL R3, R128, R3, !P0 ;  /* 0x0000000380037207 */ /* 0x000fe40004000000 */
[----:B----4-:R-:W-:-:S04]  /*1480*/  ISETP.NE.AND P1, PT, R10, 0x1, PT ;  /* 0x000000010a00780c */ /* 0x010fc80003f25270 */
[----:B------:R-:W-:-:S05]  /*1490*/  SEL R6, R123, R4, !P1 ;  /* 0x000000047b067207 */ /* 0x000fca0004800000 */
[----:B------:R-:W-:Y:S02]  /*14a0*/  IMAD.IADD R4, R3, 0x1, -R6 ;  /* 0x0000000103047824 */ /* 0x000fe400078e0a06 */
[----:B------:R-:W-:Y:S02]  /*14b0*/  IMAD.IADD R3, R6, 0x1, -R3 ;  /* 0x0000000106037824 */ /* 0x000fe400078e0a03 */
[----:B------:R-:W-:Y:S02]  /*14c0*/  IMAD R123, R4, R10, R123 ;  /* 0x0000000a047b7224 */ /* 0x000fe400078e027b */
[----:B------:R-:W-:Y:S02]  /*14d0*/  IMAD R128, R3, R2, R128 ;  /* 0x0000000203807224 */ /* 0x000fe400078e0280 */
.L_x_19:
[----:B------:R-:W-:Y:S05]  /*14e0*/  BRA.U !UP1, `(.L_x_20) ;  /* 0x00000001090c7547 */ /* 0x000fea000b800000 */
[----:B------:R-:W-:Y:S01]  /*14f0*/  UCGABAR_WAIT ;  /* 0x0000000000007dc7 */ /* 0x000fe20008000000 */
[----:B------:R-:W-:Y:S01]  /*1500*/  CCTL.IVALL ;  /* 0x00000000ff00798f */ /* 0x000fe20002000000 */
[----:B------:R-:W-:Y:S05]  /*1510*/  BRA `(.L_x_21) ;  /* 0x0000000000047947 */ /* 0x000fea0003800000 */
.L_x_20:
[----:B------:R-:W-:Y:S06]  /*1520*/  BAR.SYNC.DEFER_BLOCKING 0x0 ;  /* 0x0000000000007b1d */ /* 0x000fec0000010000 */
.L_x_21:
[----:B------:R-:W-:Y:S05]  /*1530*/  BRA.U UP2, `(.L_x_22) ;  /* 0x00000015022c7547 */ /* 0x000fea000b800000 */
[----:B------:R-:W1:Y:S01]  /*1540*/  LDCU UR22, c[0x0][0x38c] ;  /* 0x00007180ff1677ac */ /* 0x000e620008000800 */
[----:B------:R-:W2:Y:S01]  /*1550*/  LDC R9, c[0x0][0x370] ;  /* 0x0000dc00ff097b82 */ /* 0x000ea20000000800 */
[----:B------:R-:W-:Y:S01]  /*1560*/  PLOP3.LUT P1, PT, PT, PT, UP5, 0x80, 0x8 ;  /* 0x000000000008781c */ /* 0x000fe20003f2f058 */
[C---:B------:R-:W-:Y:S01]  /*1570*/  IMAD.SHL.U32 R16, R11.reuse, 0x80, RZ ;  /* 0x000000800b107824 */ /* 0x040fe200078e00ff */
[----:B------:R-:W-:Y:S01]  /*1580*/  UISETP.NE.AND UP1, UPT, UR10, URZ, UPT ;  /* 0x000000ff0a00728c */ /* 0x000fe2000bf25270 */
[----:B------:R-:W-:Y:S01]  /*1590*/  ISETP.NE.AND P4, PT, R0, RZ, P5 ;  /* 0x000000ff0000720c */ /* 0x000fe20002f85270 */
[----:B------:R-:W-:Y:S01]  /*15a0*/  IMAD.MOV.U32 R15, RZ, RZ, 0x1 ;  /* 0x00000001ff0f7424 */ /* 0x000fe200078e00ff */
[----:B------:R-:W-:Y:S01]  /*15b0*/  LOP3.LUT R17, R11, 0x1, RZ, 0xc0, !PT ;  /* 0x000000010b117812 */ /* 0x000fe200078ec0ff */
[----:B------:R-:W-:Y:S01]  /*15c0*/  IMAD.MOV.U32 R14, RZ, RZ, RZ ;  /* 0x000000ffff0e7224 */ /* 0x000fe200078e00ff */
[----:B------:R-:W3:Y:S01]  /*15d0*/  LDC R8, c[0x0][0x374] ;  /* 0x0000dd00ff087b82 */ /* 0x000ee20000000800 */
[----:B------:R-:W-:-:S02]  /*15e0*/  PLOP3.LUT P1, PT, P1, PT, PT, 0x8, 0x80 ;  /* 0x000000000080781c */ /* 0x000fc40000f2e170 */
[----:B------:R-:W-:Y:S01]  /*15f0*/  CS2R R12, SRZ ;  /* 0x00000000000c7805 */ /* 0x000fe2000001ff00 */
[----:B------:R-:W-:Y:S01]  /*1600*/  IMAD.MOV.U32 R10, RZ, RZ, 0x1 ;  /* 0x00000001ff0a7424 */ /* 0x000fe200078e00ff */
[----:B------:R-:W4:Y:S01]  /*1610*/  LDCU.64 UR30, c[0x0][0x348] ;  /* 0x00006900ff1e77ac */ /* 0x000f220008000a00 */
[----:B------:R-:W-:Y:S02]  /*1620*/  USEL UR14, UR14, 0x2, UP1 ;  /* 0x000000020e0e7887 */ /* 0x000fe40008800000 */
[----:B-1----:R-:W-:Y:S01]  /*1630*/  UIADD3 UR4, UPT, UPT, UR22, 0xff, URZ ;  /* 0x000000ff16047890 */ /* 0x002fe2000fffe0ff */
[----:B------:R-:W-:-:S03]  /*1640*/  UMOV UR15, URZ ;  /* 0x000000ff000f7c82 */ /* 0x000fc60008000000 */
[----:B------:R-:W-:-:S04]  /*1650*/  USHF.R.S32.HI UR29, URZ, 0x1f, UR4 ;  /* 0x0000001fff1d7899 */ /* 0x000fc80008011404 */
[----:B------:R-:W-:Y:S02]  /*1660*/  ULEA.HI UR29, UR29, UR4, URZ, 0x8 ;  /* 0x000000041d1d7291 */ /* 0x000fe4000f8f40ff */
[----:B------:R-:W-:Y:S02]  /*1670*/  UIADD3 UR4, UPT, UPT, UR22, -0x1, URZ ;  /* 0xffffffff16047890 */ /* 0x000fe4000fffe0ff */
[----:B------:R-:W-:Y:S02]  /*1680*/  USHF.R.S32.HI UR29, URZ, 0x8, UR29 ;  /* 0x00000008ff1d7899 */ /* 0x000fe4000801141d */
[----:B------:R-:W-:Y:S02]  /*1690*/  UISETP.GE.U32.AND UP2, UPT, UR4, -0x1ff, UPT ;  /* 0xfffffe010400788c */ /* 0x000fe4000bf46070 */
[----:B------:R-:W-:Y:S02]  /*16a0*/  UISETP.LT.U32.AND UP0, UPT, UR29, 0x5, UPT ;  /* 0x000000051d00788c */ /* 0x000fe4000bf01070 */
[----:B------:R-:W-:-:S02]  /*16b0*/  UIADD3 UR22, UPT, UPT, UR22, 0x1fe, URZ ;  /* 0x000001fe16167890 */ /* 0x000fc4000fffe0ff */
[----:B------:R-:W-:-:S04]  /*16c0*/  USEL UR23, UR29, 0x5, UP0 ;  /* 0x000000051d177887 */ /* 0x000fc80008000000 */
[----:B------:R-:W-:Y:S02]  /*16d0*/  UIADD3 UR13, UPT, UPT, UR23, -0x1, URZ ;  /* 0xffffffff170d7890 */ /* 0x000fe4000fffe0ff */
[----:B------:R-:W-:Y:S02]  /*16e0*/  @UP2 UIADD3 UR13, UPT, UPT, UR23, URZ, URZ ;  /* 0x000000ff170d2290 */ /* 0x000fe4000fffe0ff */
[----:B------:R-:W-:Y:S02]  /*16f0*/  UIADD3 UR21, UPT, UPT, UR29, -UR23, URZ ;  /* 0x800000171d157290 */ /* 0x000fe4000fffe0ff */
[----:B------:R-:W-:Y:S02]  /*1700*/  UIADD3 UR7, UPT, UPT, UR13, 0x1, URZ ;  /* 0x000000010d077890 */ /* 0x000fe4000fffe0ff */
[----:B--2-4-:R-:W-:-:S12]  /*1710*/  UIADD3 UR13, UPT, UPT, -UR13, URZ, URZ ;  /* 0x000000ff0d0d7290 */ /* 0x014fd8000fffe1ff */
.L_x_42:
[----:B------:R-:W-:Y:S01]  /*1720*/  UISETP.NE.AND UP0, UPT, UR37, URZ, UPT ;  /* 0x000000ff2500728c */ /* 0x000fe2000bf05270 */
[----:B------:R-:W1:Y:S08]  /*1730*/  S2UR UR37, SR_CgaCtaId ;  /* 0x00000000002579c3 */ /* 0x000e700000008800 */
[----:B------:R-:W-:Y:S05]  /*1740*/  BRA.U UP0, `(.L_x_23) ;  /* 0x0000000100347547 */ /* 0x000fea000b800000 */
[----:B------:R-:W2:Y:S01]  /*1750*/  S2R R2, SR_CgaCtaId ;  /* 0x0000000000027919 */ /* 0x000ea20000008800 */
[----:B------:R-:W-:-:S04]  /*1760*/  MOV R3, 0x400 ;  /* 0x0000040000037802 */ /* 0x000fc80000000f00 */
[----:B--2---:R-:W-:Y:S02]  /*1770*/  LEA R3, R2, R3, 0x18 ;  /* 0x0000000302037211 */ /* 0x004fe400078ec0ff */
[----:B------:R-:W-:-:S03]  /*1780*/  SHF.L.U32 R2, R10, 0x1f, RZ ;  /* 0x0000001f0a027819 */ /* 0x000fc600000006ff */
[----:B------:R-:W-:-:S04]  /*1790*/  IMAD R3, R12, 0x8, R3 ;  /* 0x000000080c037824 */ /* 0x000fc800078e0203 */
[----:B------:R-:W2:Y:S02]  /*17a0*/  SYNCS.PHASECHK.TRANS64.TRYWAIT P0, [R3+URZ+0xe0], R2 ;  /* 0x0000e002030075a7 */ /* 0x000ea400080011ff */
[----:B--2---:R-:W-:Y:S05]  /*17b0*/  @!P0 BRA `(.L_x_24) ;  /* 0x0000005800748947 */ /* 0x004fea0003800000 */
.L_x_111:
[----:B------:R-:W-:Y:S01]  /*17c0*/  VIADD R12, R12, 0x1 ;  /* 0x000000010c0c7836 */ /* 0x000fe20000000000 */
[----:B------:R2:W-:Y:S04]  /*17d0*/  SYNCS.ARRIVE.TRANS64.A1T0 RZ, [R3+URZ+0xd0], RZ ;  /* 0x0000d0ff03ff79a7 */ /* 0x0005e800081000ff */
[----:B------:R-:W-:-:S04]  /*17e0*/  ISETP.NE.AND P0, PT, R12, 0x2, PT ;  /* 0x000000020c00780c */ /* 0x000fc80003f05270 */
[----:B------:R-:W-:Y:S02]  /*17f0*/  SEL R12, R12, RZ, P0 ;  /* 0x000000ff0c0c7207 */ /* 0x000fe40000000000 */
[----:B--2---:R-:W-:-:S04]  /*1800*/  SEL R3, RZ, 0x1, P0 ;  /* 0x00000001ff037807 */ /* 0x004fc80000000000 */
[----:B------:R-:W-:-:S07]  /*1810*/  LOP3.LUT R10, R10, R3, RZ, 0x3c, !PT ;  /* 0x000000030a0a7212 */ /* 0x000fce00078e3cff */
.L_x_23:
[----:B------:R-:W-:Y:S01]  /*1820*/  UMOV UR4, 0x400 ;  /* 0x0000040000047882 */ /* 0x000fe20000000000 */
[----:B------:R-:W-:Y:S01]  /*1830*/  LEA.HI R3, R123, R123, RZ, 0x1 ;  /* 0x0000007b7b037211 */ /* 0x000fe200078f08ff */
[----:B-1----:R-:W-:Y:S01]  /*1840*/  ULEA UR4, UR37, UR4, 0x18 ;  /* 0x0000000425047291 */ /* 0x002fe2000f8ec0ff */
[----:B------:R-:W-:Y:S01]  /*1850*/  SHF.L.U32 R2, R15, 0x1f, RZ ;  /* 0x0000001f0f027819 */ /* 0x000fe200000006ff */
[----:B------:R-:W-:Y:S01]  /*1860*/  IMAD R128, R128, 0x2, R17 ;  /* 0x0000000280807824 */ /* 0x000fe200078e0211 */
[----:B------:R-:W-:Y:S01]  /*1870*/  UISETP.GE.U32.AND UP0, UPT, UR22, 0x1ff, UPT ;  /* 0x000001ff1600788c */ /* 0x000fe2000bf06070 */
[----:B------:R-:W-:Y:S01]  /*1880*/  IMAD.SHL.U32 R3, R3, 0x80, RZ ;  /* 0x0000008003037824 */ /* 0x000fe200078e00ff */
[----:B------:R-:W-:Y:S01]  /*1890*/  ULEA UR5, UR15, UR4, 0x3 ;  /* 0x000000040f057291 */ /* 0x000fe2000f8e18ff */
[----:B------:R-:W-:Y:S01]  /*18a0*/  R2UR UR35, R16 ;  /* 0x00000000102372ca */ /* 0x000fe200000e0000 */
[----:B------:R-:W-:Y:S01]  /*18b0*/  UMOV UR38, URZ ;  /* 0x000000ff00267c82 */ /* 0x000fe20008000000 */
[----:B------:R-:W-:-:S02]  /*18c0*/  R2UR UR19, R128 ;  /* 0x00000000801372ca */ /* 0x000fc400000e0000 */
[----:B------:R-:W-:-:S04]  /*18d0*/  LOP3.LUT R3, R3, 0xffffff00, RZ, 0xc0, !PT ;  /* 0xffffff0003037812 */ /* 0x000fc800078ec0ff */
[----:B------:R1:W2:Y:S01]  /*18e0*/  SYNCS.PHASECHK.TRANS64.TRYWAIT P0, [UR5+0x28], R2 ;  /* 0x00002802ff0075a7 */ /* 0x0002a20008001105 */
[----:B------:R-:W-:-:S06]  /*18f0*/  R2UR UR5, R3 ;  /* 0x00000000030572ca */ /* 0x000fcc00000e0000 */
[----:B------:R-:W-:-:S07]  /*1900*/  UIMAD UR19, UR19, 0x18, URZ ;  /* 0x00000018131378a4 */ /* 0x000fce000f8e02ff */
[----:B------:R-:W-:Y:S01]  /*1910*/  ULOP3.LUT UR35, UR5, 0x80, UR35, 0xf8, !UPT ;  /* 0x0000008005237892 */ /* 0x000fe2000f8ef823 */
[----:B------:R-:W-:Y:S11]  /*1920*/  BRA.U !UP0, `(.L_x_25) ;  /* 0x0000000108f07547 */ /* 0x000ff6000b800000 */
[----:B------:R-:W-:Y:S01]  /*1930*/  UMOV UR39, UR13 ;  /* 0x0000000d00277c82 */ /* 0x000fe20008000000 */
[----:B------:R-:W-:Y:S01]  /*1940*/  UMOV UR6, UR15 ;  /* 0x0000000f00067c82 */ /* 0x000fe20008000000 */
[----:B------:R-:W-:-:S05]  /*1950*/  UMOV UR26, 0x80 ;  /* 0x00000080001a7882 */ /* 0x000fca0000000000 */
.L_x_31:
[----:B------:R-:W-:Y:S01]  /*1960*/  @P5 MOV R3, 0x13000 ;  /* 0x0001300000035802 */ /* 0x000fe20000000f00 */
[----:B------:R-:W-:Y:S01]  /*1970*/  ULEA UR33, UR6, UR4, 0x3 ;  /* 0x0000000406217291 */ /* 0x000fe2000f8e18ff */
[----:B-12---:R-:W-:Y:S11]  /*1980*/  @P0 BRA `(.L_x_26) ;  /* 0x00000000000c0947 */ /* 0x006ff60003800000 */
[----:B------:R-:W-:Y:S04]  /*1990*/  SHF.L.U32 R5, R15, 0x1f, RZ ;  /* 0x0000001f0f057819 */ /* 0x000fe800000006ff */
[----:B------:R-:W2:Y:S02]  /*19a0*/  SYNCS.PHASECHK.TRANS64.TRYWAIT P0, [UR33+0x28], R5 ;  /* 0x00002805ff0075a7 */ /* 0x000ea40008001121 */
[----:B--2---:R-:W-:Y:S05]  /*19b0*/  @!P0 BRA `(.L_x_27) ;  /* 0x0000005800088947 */ /* 0x004fea0003800000 */
.L_x_26:
[----:B------:R2:W-:Y:S01]  /*19c0*/  @P5 SYNCS.ARRIVE.TRANS64 RZ, [UR33], R3 ;  /* 0x00000003ffff59a7 */ /* 0x0005e20008000021 */
[----:B------:R-:W-:Y:S02]  /*19d0*/  ULOP3.LUT UR5, UR14, 0x2, URZ, 0xfc, !UPT ;  /* 0x000000020e057892 */ /* 0x000fe4000f8efcff */
[----:B------:R-:W-:Y:S02]  /*19e0*/  UIADD3 UR39, UPT, UPT, UR39, 0x1, URZ ;  /* 0x0000000127277890 */ /* 0x000fe4000fffe0ff */
[----:B------:R-:W-:Y:S02]  /*19f0*/  UISETP.NE.AND UP0, UPT, UR5, 0x2, UPT ;  /* 0x000000020500788c */ /* 0x000fe4000bf05270 */
[----:B------:R-:W-:Y:S07]  /*1a00*/  UISETP.NE.AND UP2, UPT, UR39, 0x1, UPT ;  /* 0x000000012700788c */ /* 0x000fee000bf45270 */
[----:B------:R-:W-:Y:S05]  /*1a10*/  BRA.U UP0, `(.L_x_28) ;  /* 0x0000000100047547 */ /* 0x000fea000b800000 */
[----:B------:R-:W-:Y:S05]  /*1a20*/  BPT.TRAP 0x1 ;  /* 0x000000040000795c */ /* 0x000fea0000300000 */
.L_x_28:
[----:B------:R-:W-:Y:S04]  /*1a30*/  BSSY.RECONVERGENT B0, `(.L_x_29) ;  /* 0x0000003000007945 */ /* 0x000fe80003800200 */
[----:B------:R-:W-:Y:S05]  /*1a40*/  @!P4 BRA `(.L_x_30) ;  /* 0x000000000004c947 */ /* 0x000fea0003800000 */
[----:B------:R-:W-:Y:S05]  /*1a50*/  BPT.TRAP 0x1 ;  /* 0x000000040000795c */ /* 0x000fea0000300000 */
.L_x_30:
[----:B------:R-:W-:Y:S05]  /*1a60*/  BSYNC.RECONVERGENT B0 ;  /* 0x0000000000007941 */ /* 0x000fea0003800200 */
.L_x_29:
[----:B------:R-:W-:Y:S02]  /*1a70*/  UIADD3 UR15, UPT, UPT, UR6, 0x1, URZ ;  /* 0x00000001060f7890 */ /* 0x000fe4000fffe0ff */
[----:B------:R-:W-:Y:S02]  /*1a80*/  UIADD3 UR42, UP1, UPT, UR30, 0x80, URZ ;  /* 0x000000801e2a7890 */ /* 0x000fe4000ff3e0ff */
[----:B------:R-:W-:Y:S02]  /*1a90*/  UISETP.NE.AND UP0, UPT, UR15, 0x5, UPT ;  /* 0x000000050f00788c */ /* 0x000fe4000bf05270 */
[----:B------:R-:W-:Y:S02]  /*1aa0*/  ULEA UR24, UR6, UR4, 0xf ;  /* 0x0000000406187291 */ /* 0x000fe4000f8e78ff */
[----:B------:R-:W-:Y:S02]  /*1ab0*/  USEL UR9, URZ, 0x1, UP0 ;  /* 0x00000001ff097887 */ /* 0x000fe40008000000 */
[----:B------:R-:W-:Y:S02]  /*1ac0*/  USEL UR15, UR15, URZ, UP0 ;  /* 0x000000ff0f0f7287 */ /* 0x000fe40008000000 */
[----:B------:R-:W-:Y:S02]  /*1ad0*/  ULOP3.LUT UR33, UR33, 0xfefffff8, URZ, 0xc0, !UPT ;  /* 0xfefffff821217892 */ /* 0x000fe4000f8ec0ff */
[----:B------:R-:W-:Y:S01]  /*1ae0*/  ULEA UR8, UR15, UR4, 0x3 ;  /* 0x000000040f087291 */ /* 0x000fe2000f8e18ff */
[----:B------:R-:W-:Y:S01]  /*1af0*/  LOP3.LUT R15, R15, UR9, RZ, 0x3c, !PT ;  /* 0x000000090f0f7c12 */ /* 0x000fe2000f8e3cff */
[----:B------:R-:W-:Y:S02]  /*1b00*/  UIADD3 UR34, UPT, UPT, UR26, -0x80, URZ ;  /* 0xffffff801a227890 */ /* 0x000fe4000fffe0ff */
[----:B------:R-:W-:Y:S01]  /*1b10*/  UIADD3.X UR43, UPT, UPT, URZ, UR31, URZ, UP1, !UPT ;  /* 0x0000001fff2b7290 */ /* 0x000fe20008ffe4ff */
[----:B-1----:R-:W-:Y:S01]  /*1b20*/  SHF.L.U32 R2, R15, 0x1f, RZ ;  /* 0x0000001f0f027819 */ /* 0x002fe200000006ff */
[----:B------:R-:W-:Y:S01]  /*1b30*/  UIADD3 UR32, UPT, UPT, UR24, 0x3200, URZ ;  /* 0x0000320018207890 */ /* 0x000fe2000fffe0ff */
[----:B------:R-:W-:Y:S02]  /*1b40*/  UMOV UR44, 0x0 ;  /* 0x00000000002c7882 */ /* 0x000fe40000000000 */
[----:B------:R4:W1:Y:S01]  /*1b50*/  SYNCS.PHASECHK.TRANS64.TRYWAIT P0, [UR8+0x28], R2 ;  /* 0x00002802ff0075a7 */ /* 0x0008620008001108 */
[----:B------:R-:W-:Y:S01]  /*1b60*/  UMOV UR45, 0x10000000 ;  /* 0x10000000002d7882 */ /* 0x000fe20000000000 */
[----:B------:R-:W-:Y:S02]  /*1b70*/  UIADD3 UR24, UPT, UPT, UR24, 0x7200, URZ ;  /* 0x0000720018187890 */ /* 0x000fe4000fffe0ff */
[----:B------:R-:W-:Y:S02]  /*1b80*/  UIADD3 UR40, UP0, UPT, UR30, 0x180, URZ ;  /* 0x000001801e287890 */ /* 0x000fe4000ff1e0ff */
[----:B------:R-:W-:Y:S01]  /*1b90*/  UTMALDG.3D.2CTA [UR32], [UR42], desc[UR44] ;  /* 0x00002c202a0075b4 */ /* 0x000fe20008211000 */
[----:B------:R-:W-:Y:S01]  /*1ba0*/  UIMAD UR5, UR6, 0x1800, UR4 ;  /* 0x00001800060578a4 */ /* 0x000fe2000f8e0204 */
[----:B------:R-:W-:Y:S01]  /*1bb0*/  UMOV UR27, UR35 ;  /* 0x00000023001b7c82 */ /* 0x000fe20008000000 */
[----:B------:R-:W-:Y:S01]  /*1bc0*/  UMOV UR28, UR36 ;  /* 0x00000024001c7c82 */ /* 0x000fe20008000000 */
[----:B------:R-:W-:Y:S01]  /*1bd0*/  UMOV UR25, UR33 ;  /* 0x0000002100197c82 */ /* 0x000fe20008000000 */
[----:B------:R-:W-:Y:S01]  /*1be0*/  UIADD3.X UR41, UPT, UPT, URZ, UR31, URZ, UP0, !UPT ;  /* 0x0000001fff297290 */ /* 0x000fe200087fe4ff */
[----:B------:R2:W-:Y:S01]  /*1bf0*/  UTMALDG.3D.2CTA [UR24], [UR42], desc[UR44] ;  /* 0x00002c182a0075b4 */ /* 0x0005e20008211000 */
[----:B------:R-:W-:Y:S01]  /*1c00*/  UIADD3 UR16, UPT, UPT, UR5, 0x2b200, URZ ;  /* 0x0002b20005107890 */ /* 0x000fe2000fffe0ff */
[----:B------:R-:W-:Y:S01]  /*1c10*/  UMOV UR20, UR36 ;  /* 0x0000002400147c82 */ /* 0x000fe20008000000 */
[----:B------:R-:W-:Y:S01]  /*1c20*/  UMOV UR17, UR33 ;  /* 0x0000002100117c82 */ /* 0x000fe20008000000 */
[----:B------:R-:W-:Y:S01]  /*1c30*/  UMOV UR18, UR34 ;  /* 0x0000002200127c82 */ /* 0x000fe20008000000 */
[----:B------:R-:W-:Y:S01]  /*1c40*/  UIADD3 UR8, UPT, UPT, UR5, 0x2be00, URZ ;  /* 0x0002be0005087890 */ /* 0x000fe2000fffe0ff */
[----:B------:R-:W-:Y:S01]  /*1c50*/  UMOV UR10, UR26 ;  /* 0x0000001a000a7c82 */ /* 0x000fe20008000000 */
[----:B------:R-:W-:Y:S03]  /*1c60*/  UMOV UR11, UR19 ;  /* 0x00000013000b7c82 */ /* 0x000fe60008000000 */
[----:B------:R4:W-:Y:S01]  /*1c70*/  UTMALDG.3D.2CTA [UR16], [UR40], desc[UR44] ;  /* 0x00002c10280075b4 */ /* 0x0009e20008211000 */
[----:B------:R-:W-:Y:S01]  /*1c80*/  UMOV UR12, UR36 ;  /* 0x00000024000c7c82 */ /* 0x000fe20008000000 */
[----:B------:R-:W-:Y:S01]  /*1c90*/  UMOV UR9, UR33 ;  /* 0x0000002100097c82 */ /* 0x000fe20008000000 */
[----:B------:R-:W-:Y:S01]  /*1ca0*/  UMOV UR38, UR7 ;  /* 0x0000000700267c82 */ /* 0x000fe20008000000 */
[----:B------:R-:W-:Y:S01]  /*1cb0*/  UMOV UR6, UR15 ;  /* 0x0000000f00067c82 */ /* 0x000fe20008000000 */
[----:B------:R4:W-:Y:S01]  /*1cc0*/  UTMALDG.3D.2CTA [UR8], [UR40], desc[UR44] ;  /* 0x00002c08280075b4 */ /* 0x0009e20008211000 */
[----:B--2---:R-:W-:Y:S01]  /*1cd0*/  UIADD3 UR26, UPT, UPT, UR26, 0x100, URZ ;  /* 0x000001001a1a7890 */ /* 0x004fe2000fffe0ff */
[----:B----4-:R-:W-:Y:S11]  /*1ce0*/  BRA.U UP2, `(.L_x_31) ;  /* 0xfffffffd021c7547 */ /* 0x010ff6000b83ffff */
.L_x_25:
[----:B------:R-:W-:Y:S01]  /*1cf0*/  ULEA UR5, UR15, UR4, 0x3 ;  /* 0x000000040f057291 */ /* 0x000fe2000f8e18ff */
[----:B-1----:R-:W-:Y:S01]  /*1d00*/  SHF.L.U32 R2, R15, 0x1f, RZ ;  /* 0x0000001f0f027819 */ /* 0x002fe200000006ff */
[----:B------:R-:W-:Y:S01]  /*1d10*/  @!P1 SYNCS.ARRIVE.TRANS64.A1T0 RZ, [UR4+0x68], RZ ;  /* 0x000068ffffff99a7 */ /* 0x000fe20008100004 */
[----:B------:R-:W-:-:S06]  /*1d20*/  UISETP.GT.AND UP0, UPT, UR29, UR23, UPT ;  /* 0x000000171d00728c */ /* 0x000fcc000bf04270 */
[----:B--2---:R1:W2:Y:S03]  /*1d30*/  SYNCS.PHASECHK.TRANS64.TRYWAIT P0, [UR5+0x28], R2 ;  /* 0x00002802ff0075a7 */ /* 0x0042a60008001105 */
[----:B------:R-:W-:Y:S05]  /*1d40*/  BRA.U !UP0, `(.L_x_32) ;  /* 0x0000000108e87547 */ /* 0x000fea000b800000 */
[----:B------:R-:W-:Y:S01]  /*1d50*/  UIADD3 UR39, UPT, UPT, UR21, UR38, URZ ;  /* 0x0000002615277290 */ /* 0x000fe2000fffe0ff */
[----:B------:R-:W-:-:S11]  /*1d60*/  UMOV UR6, UR15 ;  /* 0x0000000f00067c82 */ /* 0x000fd60008000000 */
.L_x_38:
[----:B--2---:R-:W-:Y:S01]  /*1d70*/  @P5 MOV R3, 0x13000 ;  /* 0x0001300000035802 */ /* 0x004fe20000000f00 */
[----:B------:R-:W-:Y:S01]  /*1d80*/  ULEA UR33, UR6, UR4, 0x3 ;  /* 0x0000000406217291 */ /* 0x000fe2000f8e18ff */
[----:B-12---:R-:W-:Y:S11]  /*1d90*/  @P0 BRA `(.L_x_33) ;  /* 0x00000000000c0947 */ /* 0x006ff60003800000 */
[----:B------:R-:W-:Y:S04]  /*1da0*/  SHF.L.U32 R5, R15, 0x1f, RZ ;  /* 0x0000001f0f057819 */ /* 0x000fe800000006ff */
[----:B------:R-:W2:Y:S02]  /*1db0*/  SYNCS.PHASECHK.TRANS64.TRYWAIT P0, [UR33+0x28], R5 ;  /* 0x00002805ff0075a7 */ /* 0x000ea40008001121 */
[----:B--2---:R-:W-:Y:S05]  /*1dc0*/  @!P0 BRA `(.L_x_34) ;  /* 0x00000054001c8947 */ /* 0x004fea0003800000 */
.L_x_33:
[----:B------:R2:W-:Y:S01]  /*1dd0*/  @P5 SYNCS.ARRIVE.TRANS64 RZ, [UR33], R3 ;  /* 0x00000003ffff59a7 */ /* 0x0005e20008000021 */
[----:B------:R-:W-:Y:S04]  /*1de0*/  ULOP3.LUT UR5, UR14, 0x2, URZ, 0xfc, !UPT ;  /* 0x000000020e057892 */ /* 0x000fe8000f8efcff */
[----:B------:R-:W-:Y:S09]  /*1df0*/  UISETP.NE.AND UP0, UPT, UR5, 0x2, UPT ;  /* 0x000000020500788c */ /* 0x000ff2000bf05270 */
[----:B------:R-:W-:Y:S05]  /*1e00*/  BRA.U UP0, `(.L_x_35) ;  /* 0x0000000100047547 */ /* 0x000fea000b800000 */
[----:B------:R-:W-:Y:S05]  /*1e10*/  BPT.TRAP 0x1 ;  /* 0x000000040000795c */ /* 0x000fea0000300000 */
.L_x_35:
[----:B------:R-:W-:Y:S04]  /*1e20*/  BSSY.RECONVERGENT B0, `(.L_x_36) ;  /* 0x0000003000007945 */ /* 0x000fe80003800200 */
[----:B------:R-:W-:Y:S05]  /*1e30*/  @!P4 BRA `(.L_x_37) ;  /* 0x000000000004c947 */ /* 0x000fea0003800000 */
[----:B------:R-:W-:Y:S05]  /*1e40*/  BPT.TRAP 0x1 ;  /* 0x000000040000795c */ /* 0x000fea0000300000 */
.L_x_37:
[----:B------:R-:W-:Y:S05]  /*1e50*/  BSYNC.RECONVERGENT B0 ;  /* 0x0000000000007941 */ /* 0x000fea0003800200 */
.L_x_36:
[----:B------:R-:W-:Y:S02]  /*1e60*/  UIADD3 UR15, UPT, UPT, UR6, 0x1, URZ ;  /* 0x00000001060f7890 */ /* 0x000fe4000fffe0ff */
[----:B------:R-:W-:Y:S02]  /*1e70*/  UIADD3 UR44, UP1, UPT, UR30, 0x80, URZ ;  /* 0x000000801e2c7890 */ /* 0x000fe4000ff3e0ff */
[----:B------:R-:W-:Y:S02]  /*1e80*/  UISETP.NE.AND UP0, UPT, UR15, 0x5, UPT ;  /* 0x000000050f00788c */ /* 0x000fe4000bf05270 */
[----:B------:R-:W-:Y:S02]  /*1e90*/  ULEA UR24, UR6, UR4, 0xf ;  /* 0x0000000406187291 */ /* 0x000fe4000f8e78ff */
[----:B------:R-:W-:Y:S02]  /*1ea0*/  USEL UR9, URZ, 0x1, UP0 ;  /* 0x00000001ff097887 */ /* 0x000fe40008000000 */
[----:B------:R-:W-:Y:S02]  /*1eb0*/  USEL UR15, UR15, URZ, UP0 ;  /* 0x000000ff0f0f7287 */ /* 0x000fe40008000000 */
[----:B------:R-:W-:Y:S02]  /*1ec0*/  USHF.L.U32 UR34, UR38, 0x8, URZ ;  /* 0x0000000826227899 */ /* 0x000fe400080006ff */
[----:B------:R-:W-:Y:S01]  /*1ed0*/  ULEA UR8, UR15, UR4, 0x3 ;  /* 0x000000040f087291 */ /* 0x000fe2000f8e18ff */
[----:B------:R-:W-:Y:S01]  /*1ee0*/  LOP3.LUT R15, R15, UR9, RZ, 0x3c, !PT ;  /* 0x000000090f0f7c12 */ /* 0x000fe2000f8e3cff */
[----:B------:R-:W-:Y:S02]  /*1ef0*/  ULOP3.LUT UR33, UR33, 0xfefffff8, URZ, 0xc0, !UPT ;  /* 0xfefffff821217892 */ /* 0x000fe4000f8ec0ff */
[----:B------:R-:W-:Y:S01]  /*1f00*/  UIADD3.X UR45, UPT, UPT, URZ, UR31, URZ, UP1, !UPT ;  /* 0x0000001fff2d7290 */ /* 0x000fe20008ffe4ff */
[----:B-1----:R-:W-:Y:S01]  /*1f10*/  SHF.L.U32 R2, R15, 0x1f, RZ ;  /* 0x0000001f0f027819 */ /* 0x002fe200000006ff */
[----:B------:R-:W-:Y:S01]  /*1f20*/  UIADD3 UR32, UPT, UPT, UR24, 0x3200, URZ ;  /* 0x0000320018207890 */ /* 0x000fe2000fffe0ff */
[----:B------:R-:W-:Y:S02]  /*1f30*/  UMOV UR42, 0x0 ;  /* 0x00000000002a7882 */ /* 0x000fe40000000000 */
[----:B------:R4:W1:Y:S01]  /*1f40*/  SYNCS.PHASECHK.TRANS64.TRYWAIT P0, [UR8+0x28], R2 ;  /* 0x00002802ff0075a7 */ /* 0x0008620008001108 */
[----:B------:R-:W-:Y:S01]  /*1f50*/  UMOV UR43, 0x10000000 ;  /* 0x10000000002b7882 */ /* 0x000fe20000000000 */
[----:B------:R-:W-:Y:S02]  /*1f60*/  UIADD3 UR26, UPT, UPT, UR34, 0x80, URZ ;  /* 0x00000080221a7890 */ /* 0x000fe4000fffe0ff */
[----:B------:R-:W-:Y:S02]  /*1f70*/  UIADD3 UR24, UPT, UPT, UR24, 0x7200, URZ ;  /* 0x0000720018187890 */ /* 0x000fe4000fffe0ff */
[----:B------:R4:W-:Y:S01]  /*1f80*/  UTMALDG.3D.2CTA [UR32], [UR44], desc[UR42] ;  /* 0x00002a202c0075b4 */ /* 0x0009e20008211000 */
[----:B------:R-:W-:Y:S02]  /*1f90*/  UIADD3 UR40, UP0, UPT, UR30, 0x180, URZ ;  /* 0x000001801e287890 */ /* 0x000fe4000ff1e0ff */
        /* <DEDUP_REMOVED lines=16> */
[----:B------:R-:W-:Y:S01]  /*20a0*/  UIADD3 UR38, UPT, UPT, UR38, 0x1, URZ ;  /* 0x0000000126267890 */ /* 0x000fe2000fffe0ff */
[----:B------:R-:W-:Y:S03]  /*20b0*/  UMOV UR6, UR15 ;  /* 0x0000000f00067c82 */ /* 0x000fe60008000000 */
[----:B------:R-:W-:Y:S01]  /*20c0*/  UISETP.NE.AND UP0, UPT, UR38, UR39, UPT ;  /* 0x000000272600728c */ /* 0x000fe2000bf05270 */
[----:B------:R4:W-:Y:S08]  /*20d0*/  UTMALDG.3D.2CTA [UR8], [UR40], desc[UR42] ;  /* 0x00002a08280075b4 */ /* 0x0009f00008211000 */
[----:B----4-:R-:W-:Y:S05]  /*20e0*/  BRA.U UP0, `(.L_x_38) ;  /* 0xfffffffd00207547 */ /* 0x010fea000b83ffff */
.L_x_32:
[C---:B-1----:R-:W-:Y:S01]  /*20f0*/  LEA R2, R14.reuse, UR4, 0x3 ;  /* 0x000000040e027c11 */ /* 0x042fe2000f8e18ff */
[----:B------:R-:W-:Y:S01]  /*2100*/  NOP ;  /* 0x0000000000007918 */ /* 0x000fe20000000000 */
[----:B--2---:R-:W-:Y:S02]  /*2110*/  SHF.L.U32 R3, R13, 0x1f, RZ ;  /* 0x0000001f0d037819 */ /* 0x004fe400000006ff */
[----:B------:R-:W-:Y:S02]  /*2120*/  LEA R4, R14, UR4, 0x4 ;  /* 0x000000040e047c11 */ /* 0x000fe4000f8e20ff */
[----:B------:R-:W1:Y:S02]  /*2130*/  SYNCS.PHASECHK.TRANS64.TRYWAIT P0, [R2+URZ+0x70], R3 ;  /* 0x00007003020075a7 */ /* 0x000e6400080011ff */
[----:B-1----:R-:W-:Y:S05]  /*2140*/  @!P0 BRA `(.L_x_39) ;  /* 0x0000005000548947 */ /* 0x002fea0003800000 */
.L_x_114:
[----:B------:R-:W2:Y:S01]  /*2150*/  LDS.128 R4, [R4+0x100] ;  /* 0x0001000004047984 */ /* 0x000ea20000000c00 */
[----:B------:R-:W-:Y:S01]  /*2160*/  ISETP.GE.AND P0, PT, R60, 0x1, PT ;  /* 0x000000013c00780c */ /* 0x000fe20003f06270 */
[----:B-1----:R-:W-:Y:S01]  /*2170*/  VIADD R2, R2, 0x80 ;  /* 0x0000008002027836 */ /* 0x002fe20000000000 */
[----:B------:R-:W-:Y:S01]  /*2180*/  @!PT LDS RZ, [RZ] ;  /* 0x00000000fffff984 */ /* 0x000fe20000000800 */
[----:B------:R-:W-:Y:S01]  /*2190*/  @!PT LDS RZ, [RZ] ;  /* 0x00000000fffff984 */ /* 0x000fe20000000800 */
[----:B------:R-:W-:Y:S01]  /*21a0*/  @!PT LDS RZ, [RZ] ;  /* 0x00000000fffff984 */ /* 0x000fe20000000800 */
[----:B------:R-:W-:Y:S01]  /*21b0*/  @!PT LDS RZ, [RZ] ;  /* 0x00000000fffff984 */ /* 0x000fe20000000800 */
[----:B------:R1:W-:Y:S06]  /*21c0*/  MEMBAR.ALL.CTA ;  /* 0x0000000000007992 */ /* 0x0003ec0000008000 */
[----:B-1----:R-:W1:Y:S01]  /*21d0*/  FENCE.VIEW.ASYNC.S ;  /* 0x00000000000073c6 */ /* 0x002e620000000000 */
[----:B------:R-:W-:-:S04]  /*21e0*/  PRMT R2, RZ, 0x654, R2 ;  /* 0x00000654ff027816 */ /* 0x000fc80000000002 */
[----:B-1----:R1:W-:Y:S01]  /*21f0*/  SYNCS.ARRIVE.TRANS64.RED.A1T0 RZ, [R2+URZ], RZ ;  /* 0x000000ff02ff79a7 */ /* 0x0023e200081004ff */
[----:B--2---:R-:W-:-:S13]  /*2200*/  LOP3.LUT P2, RZ, R6, 0x1, RZ, 0xc0, !PT ;  /* 0x0000000106ff7812 */ /* 0x004fda000784c0ff */
[----:B------:R-:W-:Y:S01]  /*2210*/  @P2 SHF.R.U32.HI R3, RZ, 0x10, R5 ;  /* 0x00000010ff032819 */ /* 0x000fe20000011605 */
[----:B------:R-:W-:Y:S01]  /*2220*/  VOTEU.ANY UP0, P2 ;  /* 0x0000000000ff7886 */ /* 0x000fe20001000100 */
[----:B------:R-:W-:Y:S02]  /*2230*/  @P2 MOV R11, R4 ;  /* 0x00000004000b2202 */ /* 0x000fe40000000f00 */
[----:B------:R-:W-:Y:S02]  /*2240*/  @P2 R2UR.BROADCAST UR5, R3 ;  /* 0x00000000030522ca */ /* 0x000fe400008e0000 */
[----:B------:R-:W-:-:S11]  /*2250*/  @P2 LOP3.LUT R0, R5, 0xffff, RZ, 0xc0, !PT ;  /* 0x0000ffff05002812 */ /* 0x000fd600078ec0ff */
[----:B------:R-:W-:Y:S01]  /*2260*/  @UP0 UMOV UR36, UR5 ;  /* 0x0000000500240c82 */ /* 0x000fe20008000000 */
[----:B-1----:R-:W-:Y:S05]  /*2270*/  @!P0 BRA `(.L_x_40) ;  /* 0x0000000000b88947 */ /* 0x002fea0003800000 */
[----:B------:R-:W3:Y:S01]  /*2280*/  LDC.64 R4, c[0x0][0xb18] ;  /* 0x0002c600ff047b82 */ /* 0x000ee20000000a00 */
[----:B------:R-:W-:-:S07]  /*2290*/  ISETP.NE.AND P3, PT, R60, 0x1, PT ;  /* 0x000000013c00780c */ /* 0x000fce0003f65270 */
[----:B------:R-:W1:Y:S08]  /*22a0*/  LDC.64 R6, c[0x0][0xb10] ;  /* 0x0002c400ff067b82 */ /* 0x000e700000000a00 */
[----:B------:R-:W2:Y:S08]  /*22b0*/  LDC R18, c[0x0][0xb20] ;  /* 0x0002c800ff127b82 */ /* 0x000eb00000000800 */
[----:B------:R-:W4:Y:S01]  /*22c0*/  LDC R20, c[0x0][0xb0c] ;  /* 0x0002c300ff147b82 */ /* 0x000f220000000800 */
[----:B---3--:R-:W-:Y:S01]  /*22d0*/  IMAD.HI.U32 R19, R8, R5, RZ ;  /* 0x0000000508137227 */ /* 0x008fe200078e00ff */
[----:B------:R-:W-:-:S03]  /*22e0*/  ISETP.NE.AND P0, PT, R4, 0x1, PT ;  /* 0x000000010400780c */ /* 0x000fc60003f05270 */
[----:B------:R-:W-:-:S03]  /*22f0*/  IMAD.HI.U32 R5, R0, R5, RZ ;  /* 0x0000000500057227 */ /* 0x000fc600078e00ff */
[----:B------:R-:W3:Y:S01]  /*2300*/  LDC.64 R2, c[0x0][0xb28] ;  /* 0x0002ca00ff027b82 */ /* 0x000ee20000000a00 */
[----:B-1----:R-:W-:-:S04]  /*2310*/  IMAD.HI.U32 R22, R9, R6, RZ ;  /* 0x0000000609167227 */ /* 0x002fc800078e00ff */
[----:B------:R-:W-:Y:S01]  /*2320*/  IMAD.HI.U32 R24, R11, R6, RZ ;  /* 0x000000060b187227 */ /* 0x000fe200078e00ff */
[----:B------:R-:W-:Y:S02]  /*2330*/  SHF.R.U32.HI R22, RZ, R7, R22 ;  /* 0x00000007ff167219 */ /* 0x000fe40000011616 */
[-C--:B--2---:R-:W-:Y:S02]  /*2340*/  SHF.R.U32.HI R19, RZ, R18.reuse, R19 ;  /* 0x00000012ff137219 */ /* 0x084fe40000011613 */
[----:B------:R-:W-:Y:S02]  /*2350*/  SHF.R.U32.HI R5, RZ, R18, R5 ;  /* 0x00000012ff057219 */ /* 0x000fe40000011605 */
[----:B------:R-:W-:Y:S02]  /*2360*/  SEL R19, R8, R19, !P0 ;  /* 0x0000001308137207 */ /* 0x000fe40004000000 */
[----:B------:R-:W-:Y:S02]  /*2370*/  SHF.R.U32.HI R24, RZ, R7, R24 ;  /* 0x00000007ff187219 */ /* 0x000fe40000011618 */
[----:B----4-:R-:W-:-:S02]  /*2380*/  ISETP.NE.AND P1, PT, R20, 0x1, PT ;  /* 0x000000011400780c */ /* 0x010fc40003f25270 */
[----:B------:R-:W-:Y:S02]  /*2390*/  SEL R5, R0, R5, !P0 ;  /* 0x0000000500057207 */ /* 0x000fe40004000000 */
[----:B------:R-:W-:Y:S02]  /*23a0*/  SEL R21, R9, R22, !P1 ;  /* 0x0000001609157207 */ /* 0x000fe40004800000 */
[----:B------:R-:W-:Y:S01]  /*23b0*/  SEL R7, R11, R24, !P1 ;  /* 0x000000180b077207 */ /* 0x000fe20004800000 */
[----:B---3--:R-:W-:-:S04]  /*23c0*/  IMAD.HI.U32 R22, R19, R2, RZ ;  /* 0x0000000213167227 */ /* 0x008fc800078e00ff */
[----:B------:R-:W-:Y:S01]  /*23d0*/  IMAD.HI.U32 R6, R21, R2, RZ ;  /* 0x0000000215067227 */ /* 0x000fe200078e00ff */
[----:B------:R-:W-:-:S04]  /*23e0*/  @P3 SHF.R.U32.HI R19, RZ, R3, R22 ;  /* 0x00000003ff133219 */ /* 0x000fc80000011616 */
[----:B------:R-:W-:Y:S01]  /*23f0*/  @P3 SHF.R.U32.HI R21, RZ, R3, R6 ;  /* 0x00000003ff153219 */ /* 0x000fe20000011606 */
[----:B------:R-:W-:-:S04]  /*2400*/  IMAD R19, R60, R19, RZ ;  /* 0x000000133c137224 */ /* 0x000fc800078e02ff */
[----:B------:R-:W-:Y:S01]  /*2410*/  IMAD R6, R60, R21, RZ ;  /* 0x000000153c067224 */ /* 0x000fe200078e02ff */
[C---:B------:R-:W-:Y:S02]  /*2420*/  ISETP.GE.AND P0, PT, R5.reuse, R19, PT ;  /* 0x000000130500720c */ /* 0x040fe40003f06270 */
[----:B------:R-:W-:Y:S02]  /*2430*/  IADD3 R19, PT, PT, -R5, RZ, RZ ;  /* 0x000000ff05137210 */ /* 0x000fe40007ffe1ff */
[----:B------:R-:W-:Y:S01]  /*2440*/  ISETP.GE.OR P0, PT, R7, R6, P0 ;  /* 0x000000060700720c */ /* 0x000fe20000706670 */
[----:B------:R-:W-:-:S04]  /*2450*/  IMAD.HI.U32 R6, R5, R2, RZ ;  /* 0x0000000205067227 */ /* 0x000fc800078e00ff */
[----:B------:R-:W-:Y:S01]  /*2460*/  IMAD R0, R4, R19, R0 ;  /* 0x0000001304007224 */ /* 0x000fe200078e0200 */
[----:B------:R-:W-:-:S04]  /*2470*/  SHF.R.U32.HI R6, RZ, R3, R6 ;  /* 0x00000003ff067219 */ /* 0x000fc80000011606 */
[----:B------:R-:W-:-:S03]  /*2480*/  SEL R6, R5, R6, !P3 ;  /* 0x0000000605067207 */ /* 0x000fc60005800000 */
[----:B------:R-:W-:-:S04]  /*2490*/  @!P0 IMAD.HI.U32 R18, R7, R2, RZ ;  /* 0x0000000207128227 */ /* 0x000fc800078e00ff */
[----:B------:R-:W-:Y:S01]  /*24a0*/  IMAD.MOV R2, RZ, RZ, -R6 ;  /* 0x000000ffff027224 */ /* 0x000fe200078e0a06 */
[----:B------:R-:W-:-:S03]  /*24b0*/  @!P0 SHF.R.U32.HI R18, RZ, R3, R18 ;  /* 0x00000003ff128219 */ /* 0x000fc60000011612 */
[----:B------:R-:W-:Y:S01]  /*24c0*/  IMAD R2, R60, R2, R5 ;  /* 0x000000023c027224 */ /* 0x000fe200078e0205 */
        /* <DEDUP_REMOVED lines=9> */
.L_x_40:
[----:B------:R-:W1:Y:S02]  /*2560*/  LDCU UR5, c[0x0][0xb30] ;  /* 0x00016600ff0577ac */ /* 0x000e640008000800 */
[----:B-1----:R-:W-:-:S09]  /*2570*/  UISETP.NE.AND UP0, UPT, UR5, 0x1, UPT ;  /* 0x000000010500788c */ /* 0x002fd2000bf05270 */
[----:B------:R-:W-:Y:S05]  /*2580*/  BRA.U UP0, `(.L_x_41) ;  /* 0x0000000100407547 */ /* 0x000fea000b800000 */
[----:B------:R-:W1:Y:S08]  /*2590*/  LDC.64 R4, c[0x0][0xb10] ;  /* 0x0002c400ff047b82 */ /* 0x000e700000000a00 */
[----:B------:R-:W2:Y:S08]  /*25a0*/  LDC.64 R2, c[0x0][0xb18] ;  /* 0x0002c600ff027b82 */ /* 0x000eb00000000a00 */
[----:B------:R-:W4:Y:S08]  /*25b0*/  LDC R6, c[0x0][0xb20] ;  /* 0x0002c800ff067b82 */ /* 0x000f300000000800 */
[----:B------:R-:W3:Y:S01]  /*25c0*/  LDC R18, c[0x0][0xb0c] ;  /* 0x0002c300ff127b82 */ /* 0x000ee20000000800 */
[----:B-1----:R-:W-:-:S05]  /*25d0*/  IMAD.HI.U32 R4, R11, R4, RZ ;  /* 0x000000040b047227 */ /* 0x002fca00078e00ff */
[----:B------:R-:W-:Y:S01]  /*25e0*/  SHF.R.U32.HI R4, RZ, R5, R4 ;  /* 0x00000005ff047219 */ /* 0x000fe20000011604 */
[----:B--2---:R-:W-:Y:S01]  /*25f0*/  IMAD.HI.U32 R3, R0, R3, RZ ;  /* 0x0000000300037227 */ /* 0x004fe200078e00ff */
[----:B------:R-:W-:-:S04]  /*2600*/  ISETP.NE.AND P0, PT, R2, 0x1, PT ;  /* 0x000000010200780c */ /* 0x000fc80003f05270 */
[----:B----4-:R-:W-:-:S04]  /*2610*/  SHF.R.U32.HI R3, RZ, R6, R3 ;  /* 0x00000006ff037219 */ /* 0x010fc80000011603 */
[----:B------:R-:W-:Y:S02]  /*2620*/  SEL R3, R0, R3, !P0 ;  /* 0x0000000300037207 */ /* 0x000fe40004000000 */
[----:B---3--:R-:W-:-:S04]  /*2630*/  ISETP.NE.AND P1, PT, R18, 0x1, PT ;  /* 0x000000011200780c */ /* 0x008fc80003f25270 */
[----:B------:R-:W-:-:S05]  /*2640*/  SEL R4, R11, R4, !P1 ;  /* 0x000000040b047207 */ /* 0x000fca0004800000 */
[----:B------:R-:W-:Y:S02]  /*2650*/  IMAD.IADD R5, R3, 0x1, -R4 ;  /* 0x0000000103057824 */ /* 0x000fe400078e0a04 */
[----:B------:R-:W-:Y:S02]  /*2660*/  IMAD.IADD R3, R4, 0x1, -R3 ;  /* 0x0000000104037824 */ /* 0x000fe400078e0a03 */
[----:B------:R-:W-:Y:S02]  /*2670*/  IMAD R11, R5, R18, R11 ;  /* 0x00000012050b7224 */ /* 0x000fe400078e020b */
[----:B------:R-:W-:-:S07]  /*2680*/  IMAD R0, R3, R2, R0 ;  /* 0x0000000203007224 */ /* 0x000fce00078e0200 */
.L_x_41:
[----:B------:R-:W-:Y:S01]  /*2690*/  VIADD R14, R14, 0x1 ;  /* 0x000000010e0e7836 */ /* 0x000fe20000000000 */
[----:B------:R-:W-:Y:S01]  /*26a0*/  PLOP3.LUT P1, PT, PT, PT, PT, 0x80, 0x8 ;  /* 0x000000000008781c */ /* 0x000fe20003f2f070 */
[----:B------:R-:W-:Y:S02]  /*26b0*/  IMAD.IADD R123, R11, 0x1, R122 ;  /* 0x000000010b7b7824 */ /* 0x000fe400078e027a */
[----:B------:R-:W-:Y:S01]  /*26c0*/  IMAD.IADD R128, R0, 0x1, R115 ;  /* 0x0000000100807824 */ /* 0x000fe200078e0273 */
[----:B------:R-:W-:-:S04]  /*26d0*/  ISETP.NE.AND P0, PT, R14, 0x2, PT ;  /* 0x000000020e00780c */ /* 0x000fc80003f05270 */
[----:B------:R-:W-:Y:S02]  /*26e0*/  SEL R2, RZ, 0x1, P0 ;  /* 0x00000001ff027807 */ /* 0x000fe40000000000 */
[----:B------:R-:W-:Y:S02]  /*26f0*/  SEL R14, R14, RZ, P0 ;  /* 0x000000ff0e0e7207 */ /* 0x000fe40000000000 */
[----:B------:R-:W-:Y:S01]  /*2700*/  LOP3.LUT R13, R13, R2, RZ, 0x3c, !PT ;  /* 0x000000020d0d7212 */ /* 0x000fe200078e3cff */
[----:B------:R-:W-:Y:S06]  /*2710*/  @P2 BRA `(.L_x_42) ;  /* 0xfffffff000002947 */ /* 0x000fec000383ffff */
[----:B------:R-:W-:Y:S01]  /*2720*/  UIADD3 UR4, UPT, UPT, UR4, 0x28, URZ ;  /* 0x0000002804047890 */ /* 0x000fe2000fffe0ff */
[----:B------:R-:W-:-:S03]  /*2730*/  SHF.L.U32 R3, R15, 0x1f, RZ ;  /* 0x0000001f0f037819 */ /* 0x000fc600000006ff */
[----:B------:R-:W-:-:S09]  /*2740*/  ULEA UR5, UR15, UR4, 0x3 ;  /* 0x000000040f057291 */ /* 0x000fd2000f8e18ff */
[----:B------:R-:W1:Y:S02]  /*2750*/  SYNCS.PHASECHK.TRANS64.TRYWAIT P0, [UR5], R3 ;  /* 0x00000003ff0075a7 */ /* 0x000e640008001105 */
[----:B-1----:R-:W-:Y:S05]  /*2760*/  @!P0 BRA `(.L_x_43) ;  /* 0x0000004800e08947 */ /* 0x002fea0003800000 */
.L_x_116:
[----:B------:R-:W-:-:S04]  /*2770*/  UIADD3 UR6, UPT, UPT, UR15, 0x1, URZ ;  /* 0x000000010f067890 */ /* 0x000fc8000fffe0ff */
[----:B------:R-:W-:-:S04]  /*2780*/  UISETP.NE.AND UP0, UPT, UR6, 0x5, UPT ;  /* 0x000000050600788c */ /* 0x000fc8000bf05270 */
[----:B------:R-:W-:Y:S02]  /*2790*/  USEL UR7, URZ, 0x1, UP0 ;  /* 0x00000001ff077887 */ /* 0x000fe40008000000 */
[----:B------:R-:W-:-:S04]  /*27a0*/  USEL UR6, UR6, URZ, UP0 ;  /* 0x000000ff06067287 */ /* 0x000fc80008000000 */
[----:B------:R-:W-:Y:S01]  /*27b0*/  ULEA UR5, UR6, UR4, 0x3 ;  /* 0x0000000406057291 */ /* 0x000fe2000f8e18ff */
[----:B------:R-:W-:-:S04]  /*27c0*/  LOP3.LUT R2, R15, UR7, RZ, 0x3c, !PT ;  /* 0x000000070f027c12 */ /* 0x000fc8000f8e3cff */
[----:B-1----:R-:W-:-:S04]  /*27d0*/  SHF.L.U32 R3, R2, 0x1f, RZ ;  /* 0x0000001f02037819 */ /* 0x002fc800000006ff */
[----:B------:R-:W1:Y:S02]  /*27e0*/  SYNCS.PHASECHK.TRANS64.TRYWAIT P0, [UR5], R3 ;  /* 0x00000003ff0075a7 */ /* 0x000e640008001105 */
[----:B-1----:R-:W-:Y:S05]  /*27f0*/  @!P0 BRA `(.L_x_44) ;  /* 0x0000004800d48947 */ /* 0x002fea0003800000 */
.L_x_118:
        /* <DEDUP_REMOVED lines=9> */
.L_x_120:
        /* <DEDUP_REMOVED lines=9> */
.L_x_122:
[----:B------:R-:W-:-:S04]  /*2920*/  UIADD3 UR6, UPT, UPT, UR6, 0x1, URZ ;  /* 0x0000000106067890 */ /* 0x000fc8000fffe0ff */
[----:B------:R-:W-:-:S04]  /*2930*/  UISETP.NE.AND UP0, UPT, UR6, 0x5, UPT ;  /* 0x000000050600788c */ /* 0x000fc8000bf05270 */
[----:B------:R-:W-:Y:S02]  /*2940*/  USEL UR5, URZ, 0x1, UP0 ;  /* 0x00000001ff057887 */ /* 0x000fe40008000000 */
[----:B------:R-:W-:-:S04]  /*2950*/  USEL UR6, UR6, URZ, UP0 ;  /* 0x000000ff06067287 */ /* 0x000fc80008000000 */
[----:B------:R-:W-:Y:S01]  /*2960*/  ULEA UR6, UR6, UR4, 0x3 ;  /* 0x0000000406067291 */ /* 0x000fe2000f8e18ff */
[----:B-1----:R-:W-:-:S04]  /*2970*/  LOP3.LUT R3, R2, UR5, RZ, 0x3c, !PT ;  /* 0x0000000502037c12 */ /* 0x002fc8000f8e3cff */
[----:B------:R-:W-:Y:S01]  /*2980*/  SHF.L.U32 R3, R3, 0x1f, RZ ;  /* 0x0000001f03037819 */ /* 0x000fe200000006ff */
[----:B------:R-:W-:-:S07]  /*2990*/  IMAD.U32 R0, RZ, RZ, UR6 ;  /* 0x00000006ff007e24 */ /* 0x000fce000f8e00ff */
.L_x_47:
[----:B-1----:R1:W2:Y:S02]  /*29a0*/  SYNCS.PHASECHK.TRANS64.TRYWAIT P0, [R0+URZ], R3 ;  /* 0x00000003000075a7 */ /* 0x0022a400080011ff */
[----:B--2---:R-:W-:Y:S05]  /*29b0*/  @!P0 NANOSLEEP.SYNCS 0x989680 ;  /* 0x009896800000895d */ /* 0x004fea0003900000 */
[----:B------:R-:W2:Y:S02]  /*29c0*/  @!P0 SYNCS.PHASECHK.TRANS64 P0, [R0+URZ], R3 ;  /* 0x00000003000085a7 */ /* 0x000ea400080010ff */
[----:B--2---:R-:W-:Y:S05]  /*29d0*/  @P0 EXIT ;  /* 0x000000000000094d */ /* 0x004fea0003800000 */
[----:B------:R-:W-:Y:S05]  /*29e0*/  BRA `(.L_x_47) ;  /* 0xfffffffc00ec7947 */ /* 0x000fea000383ffff */
.L_x_22:
[----:B------:R-:W-:-:S04]  /*29f0*/  UISETP.NE.AND UP1, UPT, UR37, URZ, UPT ;  /* 0x000000ff2500728c */ /* 0x000fc8000bf25270 */
[----:B------:R-:W-:-:S09]  /*2a00*/  UISETP.NE.OR UP1, UPT, UR10, 0x1, UP1 ;  /* 0x000000010a00788c */ /* 0x000fd20008f25670 */
[----:B------:R-:W-:Y:S05]  /*2a10*/  BRA.U UP1, `(.L_x_48) ;  /* 0x0000000501487547 */ /* 0x000fea000b800000 */
[----:B------:R-:W-:Y:S01]  /*2a20*/  ISETP.GE.U32.AND P2, PT, R0, 0x2, PT ;  /* 0x000000020000780c */ /* 0x000fe20003f46070 */
[----:B------:R-:W-:Y:S01]  /*2a30*/  IMAD.MOV.U32 R12, RZ, RZ, 0x1 ;  /* 0x00000001ff0c7424 */ /* 0x000fe200078e00ff */
[----:B------:R-:W-:Y:S02]  /*2a40*/  CS2R R10, SRZ ;  /* 0x00000000000a7805 */ /* 0x000fe4000001ff00 */
[----:B------:R-:W-:Y:S01]  /*2a50*/  CS2R R8, SRZ ;  /* 0x0000000000087805 */ /* 0x000fe2000001ff00 */
[----:B------:R-:W-:Y:S01]  /*2a60*/  UMOV UR4, 0x400 ;  /* 0x0000040000047882 */ /* 0x000fe20000000000 */
[----:B------:R-:W-:Y:S01]  /*2a70*/  UMOV UR6, URZ ;  /* 0x000000ff00067c82 */ /* 0x000fe20008000000 */
[----:B------:R-:W-:-:S12]  /*2a80*/  ULEA UR37, UR37, UR4, 0x18 ;  /* 0x0000000425257291 */ /* 0x000fd8000f8ec0ff */
.L_x_52:
[----:B------:R-:W-:Y:S02]  /*2a90*/  LEA R2, R8, UR37, 0x3 ;  /* 0x0000002508027c11 */ /* 0x000fe4000f8e18ff */
[----:B------:R-:W-:-:S03]  /*2aa0*/  SHF.L.U32 R5, R9, 0x1f, RZ ;  /* 0x0000001f09057819 */ /* 0x000fc600000006ff */
[----:B------:R-:W-:Y:S01]  /*2ab0*/  VIADD R4, R2, 0xe0 ;  /* 0x000000e002047836 */ /* 0x000fe20000000000 */
[----:B------:R-:W1:Y:S02]  /*2ac0*/  SYNCS.PHASECHK.TRANS64.TRYWAIT P0, [R2+URZ+0xd0], R5 ;  /* 0x0000d005020075a7 */ /* 0x000e6400080011ff */
[----:B-1----:R-:W-:Y:S05]  /*2ad0*/  @!P0 BRA `(.L_x_49) ;  /* 0x0000004800648947 */ /* 0x002fea0003800000 */
.L_x_123:
[----:B------:R-:W-:Y:S01]  /*2ae0*/  ULEA UR5, UR6, UR37, 0x3 ;  /* 0x0000002506057291 */ /* 0x000fe2000f8e18ff */
[----:B------:R-:W-:Y:S02]  /*2af0*/  PRMT R4, RZ, 0x654, R4 ;  /* 0x00000654ff047816 */ /* 0x000fe40000000004 */
[----:B-1----:R-:W-:Y:S01]  /*2b00*/  SHF.L.U32 R5, R12, 0x1f, RZ ;  /* 0x0000001f0c057819 */ /* 0x002fe200000006ff */
[----:B------:R-:W-:Y:S01]  /*2b10*/  UIADD3 UR4, UPT, UPT, UR5, 0x70, URZ ;  /* 0x0000007005047890 */ /* 0x000fe2000fffe0ff */
[----:B------:R1:W-:Y:S05]  /*2b20*/  SYNCS.ARRIVE.TRANS64.RED.A1T0 RZ, [R4+URZ], RZ ;  /* 0x000000ff04ff79a7 */ /* 0x0003ea00081004ff */
[----:B------:R-:W-:Y:S01]  /*2b30*/  IMAD.U32 R7, RZ, RZ, UR4 ;  /* 0x00000004ff077e24 */ /* 0x000fe2000f8e00ff */
[----:B------:R-:W2:Y:S04]  /*2b40*/  SYNCS.PHASECHK.TRANS64.TRYWAIT P0, [UR5+0x80], R5 ;  /* 0x00008005ff0075a7 */ /* 0x000ea80008001105 */
[----:B------:R-:W-:Y:S01]  /*2b50*/  PRMT R6, R0, 0x654, R7 ;  /* 0x0000065400067816 */ /* 0x000fe20000000007 */
[----:B-1----:R-:W-:Y:S01]  /*2b60*/  @!P2 IMAD.MOV.U32 R4, RZ, RZ, 0x10 ;  /* 0x00000010ff04a424 */ /* 0x002fe200078e00ff */
[----:B--2---:R-:W-:Y:S06]  /*2b70*/  @!P0 BRA `(.L_x_50) ;  /* 0x0000004800508947 */ /* 0x004fec0003800000 */
.L_x_125:
[----:B------:R-:W-:Y:S01]  /*2b80*/  ULEA UR4, UR6, UR37, 0x4 ;  /* 0x0000002506047291 */ /* 0x000fe2000f8e20ff */
[----:B------:R-:W-:Y:S01]  /*2b90*/  SEL R3, R6, R3, !P2 ;  /* 0x0000000306037207 */ /* 0x000fe20005000000 */
[----:B------:R-:W-:Y:S01]  /*2ba0*/  UIADD3 UR5, UPT, UPT, UR5, 0x70, URZ ;  /* 0x0000007005057890 */ /* 0x000fe2000fffe0ff */
[----:B-1----:R-:W-:Y:S01]  /*2bb0*/  LEA R2, R11, UR37, 0x3 ;  /* 0x000000250b027c11 */ /* 0x002fe2000f8e18ff */
[----:B------:R-:W-:Y:S01]  /*2bc0*/  UIADD3 UR4, UPT, UPT, UR4, 0x100, URZ ;  /* 0x0000010004047890 */ /* 0x000fe2000fffe0ff */
[----:B------:R-:W-:Y:S01]  /*2bd0*/  SHF.L.U32 R5, R10, 0x1f, RZ ;  /* 0x0000001f0a057819 */ /* 0x000fe200000006ff */
[----:B------:R1:W-:Y:S01]  /*2be0*/  @!P2 SYNCS.ARRIVE.TRANS64.RED RZ, [R3+URZ], R4 ;  /* 0x0000000403ffa9a7 */ /* 0x0003e200080004ff */
[----:B------:R-:W-:Y:S01]  /*2bf0*/  UIADD3 UR6, UPT, UPT, UR6, 0x1, URZ ;  /* 0x0000000106067890 */ /* 0x000fe2000fffe0ff */
[----:B------:R-:W-:-:S03]  /*2c00*/  VIADD R8, R8, 0x1 ;  /* 0x0000000108087836 */ /* 0x000fc60000000000 */
[----:B------:R-:W-:Y:S02]  /*2c10*/  UISETP.NE.AND UP0, UPT, UR6, 0x2, UPT ;  /* 0x000000020600788c */ /* 0x000fe4000bf05270 */
[----:B------:R-:W-:Y:S06]  /*2c20*/  UGETNEXTWORKID.BROADCAST [UR4], [UR5] ;  /* 0x00000000040073ca */ /* 0x000fec0008000100 */
[----:B------:R-:W-:Y:S01]  /*2c30*/  USEL UR4, URZ, 0x1, UP0 ;  /* 0x00000001ff047887 */ /* 0x000fe20008000000 */
[----:B------:R-:W-:Y:S01]  /*2c40*/  ISETP.NE.AND P0, PT, R8, 0x2, PT ;  /* 0x000000020800780c */ /* 0x000fe20003f05270 */
[----:B------:R-:W-:Y:S01]  /*2c50*/  USEL UR6, UR6, URZ, UP0 ;  /* 0x000000ff06067287 */ /* 0x000fe20008000000 */
[----:B------:R-:W2:Y:S03]  /*2c60*/  SYNCS.PHASECHK.TRANS64.TRYWAIT P1, [R2+URZ+0x70], R5 ;  /* 0x00007005020075a7 */ /* 0x000ea600080211ff */
[----:B------:R-:W-:Y:S01]  /*2c70*/  LOP3.LUT R12, R12, UR4, RZ, 0x3c, !PT ;  /* 0x000000040c0c7c12 */ /* 0x000fe2000f8e3cff */
[----:B-12---:R-:W-:Y:S07]  /*2c80*/  @!P1 BRA `(.L_x_51) ;  /* 0x0000004800249947 */ /* 0x006fee0003800000 */
.L_x_126:
[C---:B------:R-:W-:Y:S01]  /*2c90*/  LEA R4, R11.reuse, UR37, 0x4 ;  /* 0x000000250b047c11 */ /* 0x040fe2000f8e20ff */
[----:B-1----:R-:W-:Y:S01]  /*2ca0*/  VIADD R2, R2, 0x80 ;  /* 0x0000008002027836 */ /* 0x002fe20000000000 */
[----:B------:R-:W-:Y:S01]  /*2cb0*/  SEL R8, R8, RZ, P0 ;  /* 0x000000ff08087207 */ /* 0x000fe20000000000 */
[----:B------:R-:W-:-:S03]  /*2cc0*/  VIADD R11, R11, 0x1 ;  /* 0x000000010b0b7836 */ /* 0x000fc60000000000 */
[----:B------:R-:W1:Y:S01]  /*2cd0*/  LDS.128 R4, [R4+0x100] ;  /* 0x0001000004047984 */ /* 0x000e620000000c00 */
[----:B------:R-:W-:Y:S02]  /*2ce0*/  PRMT R2, RZ, 0x654, R2 ;  /* 0x00000654ff027816 */ /* 0x000fe40000000002 */
[C---:B------:R-:W-:Y:S01]  /*2cf0*/  ISETP.NE.AND P1, PT, R11.reuse, 0x2, PT ;  /* 0x000000020b00780c */ /* 0x040fe20003f25270 */
[----:B------:R-:W-:Y:S01]  /*2d00*/  @!PT LDS RZ, [RZ] ;  /* 0x00000000fffff984 */ /* 0x000fe20000000800 */
[----:B------:R-:W-:Y:S01]  /*2d10*/  @!PT LDS RZ, [RZ] ;  /* 0x00000000fffff984 */ /* 0x000fe20000000800 */
[----:B------:R-:W-:Y:S01]  /*2d20*/  @!PT LDS RZ, [RZ] ;  /* 0x00000000fffff984 */ /* 0x000fe20000000800 */
[----:B------:R-:W-:Y:S01]  /*2d30*/  @!PT LDS RZ, [RZ] ;  /* 0x00000000fffff984 */ /* 0x000fe20000000800 */
[----:B------:R2:W-:Y:S06]  /*2d40*/  MEMBAR.ALL.CTA ;  /* 0x0000000000007992 */ /* 0x0005ec0000008000 */
[----:B--2---:R-:W2:Y:S01]  /*2d50*/  FENCE.VIEW.ASYNC.S ;  /* 0x00000000000073c6 */ /* 0x004ea20000000000 */
[----:B------:R-:W-:Y:S01]  /*2d60*/  SEL R11, R11, RZ, P1 ;  /* 0x000000ff0b0b7207 */ /* 0x000fe20000800000 */
[----:B--2---:R2:W-:Y:S01]  /*2d70*/  SYNCS.ARRIVE.TRANS64.RED.A1T0 RZ, [R2+URZ], RZ ;  /* 0x000000ff02ff79a7 */ /* 0x0045e200081004ff */
[----:B-1----:R-:W-:-:S02]  /*2d80*/  LOP3.LUT P3, RZ, R6, 0x1, RZ, 0xc0, !PT ;  /* 0x0000000106ff7812 */ /* 0x002fc4000786c0ff */
[----:B------:R-:W-:-:S04]  /*2d90*/  SEL R5, RZ, 0x1, P1 ;  /* 0x00000001ff057807 */ /* 0x000fc80000800000 */
[----:B------:R-:W-:Y:S02]  /*2da0*/  LOP3.LUT R10, R10, R5, RZ, 0x3c, !PT ;  /* 0x000000050a0a7212 */ /* 0x000fe400078e3cff */
[----:B--2---:R-:W-:-:S04]  /*2db0*/  SEL R2, RZ, 0x1, P0 ;  /* 0x00000001ff027807 */ /* 0x004fc80000000000 */
[----:B------:R-:W-:Y:S01]  /*2dc0*/  LOP3.LUT R9, R9, R2, RZ, 0x3c, !PT ;  /* 0x0000000209097212 */ /* 0x000fe200078e3cff */
[----:B------:R-:W-:Y:S06]  /*2dd0*/  @P3 BRA `(.L_x_52) ;  /* 0xfffffffc002c3947 */ /* 0x000fec000383ffff */
[----:B------:R-:W-:Y:S01]  /*2de0*/  ULEA UR5, UR6, UR37, 0x3 ;  /* 0x0000002506057291 */ /* 0x000fe2000f8e18ff */
[----:B------:R-:W-:-:S08]  /*2df0*/  SHF.L.U32 R3, R12, 0x1f, RZ ;  /* 0x0000001f0c037819 */ /* 0x000fd000000006ff */
[----:B------:R-:W1:Y:S02]  /*2e00*/  SYNCS.PHASECHK.TRANS64 P0, [UR5+0x80], R3 ;  /* 0x00008003ff0075a7 */ /* 0x000e640008001005 */
[----:B-1----:R-:W-:Y:S05]  /*2e10*/  @P0 BRA `(.L_x_53) ;  /* 0x0000000000080947 */ /* 0x002fea0003800000 */
[----:B------:R-:W1:Y:S02]  /*2e20*/  SYNCS.PHASECHK.TRANS64.TRYWAIT P0, [UR5+0x80], R3 ;  /* 0x00008003ff0075a7 */ /* 0x000e640008001105 */
[----:B-1----:R-:W-:Y:S05]  /*2e30*/  @!P0 BRA `(.L_x_54) ;  /* 0x0000004400cc8947 */ /* 0x002fea0003800000 */
.L_x_53:
[----:B------:R-:W-:-:S04]  /*2e40*/  UIADD3 UR4, UPT, UPT, UR6, 0x1, URZ ;  /* 0x0000000106047890 */ /* 0x000fc8000fffe0ff */
[----:B------:R-:W-:-:S04]  /*2e50*/  UISETP.NE.AND UP0, UPT, UR4, 0x2, UPT ;  /* 0x000000020400788c */ /* 0x000fc8000bf05270 */
[----:B------:R-:W-:Y:S02]  /*2e60*/  USEL UR7, URZ, 0x1, UP0 ;  /* 0x00000001ff077887 */ /* 0x000fe40008000000 */
[----:B------:R-:W-:-:S04]  /*2e70*/  USEL UR4, UR4, URZ, UP0 ;  /* 0x000000ff04047287 */ /* 0x000fc80008000000 */
[----:B------:R-:W-:Y:S01]  /*2e80*/  ULEA UR4, UR4, UR37, 0x3 ;  /* 0x0000002504047291 */ /* 0x000fe2000f8e18ff */
[----:B-1----:R-:W-:-:S04]  /*2e90*/  LOP3.LUT R3, R12, UR7, RZ, 0x3c, !PT ;  /* 0x000000070c037c12 */ /* 0x002fc8000f8e3cff */
[----:B------:R-:W-:-:S04]  /*2ea0*/  SHF.L.U32 R0, R3, 0x1f, RZ ;  /* 0x0000001f03007819 */ /* 0x000fc800000006ff */
[----:B------:R-:W1:Y:S02]  /*2eb0*/  SYNCS.PHASECHK.TRANS64 P0, [UR4+0x80], R0 ;  /* 0x00008000ff0075a7 */ /* 0x000e640008001004 */
[----:B-1----:R-:W-:Y:S05]  /*2ec0*/  @P0 EXIT ;  /* 0x000000000000094d */ /* 0x002fea0003800000 */
[----:B------:R-:W-:Y:S02]  /*2ed0*/  SHF.L.U32 R3, R3, 0x1f, RZ ;  /* 0x0000001f03037819 */ /* 0x000fe400000006ff */
[----:B------:R-:W-:-:S07]  /*2ee0*/  MOV R0, UR4 ;  /* 0x0000000400007c02 */ /* 0x000fce0008000f00 */
.L_x_55:
[----:B-1----:R1:W2:Y:S02]  /*2ef0*/  SYNCS.PHASECHK.TRANS64.TRYWAIT P0, [R0+URZ+0x80], R3 ;  /* 0x00008003000075a7 */ /* 0x0022a400080011ff */
[----:B--2---:R-:W-:Y:S05]  /*2f00*/  @!P0 NANOSLEEP.SYNCS 0x989680 ;  /* 0x009896800000895d */ /* 0x004fea0003900000 */
[----:B------:R-:W2:Y:S02]  /*2f10*/  @!P0 SYNCS.PHASECHK.TRANS64 P0, [R0+URZ+0x80], R3 ;  /* 0x00008003000085a7 */ /* 0x000ea400080010ff */
[----:B--2---:R-:W-:Y:S05]  /*2f20*/  @P0 EXIT ;  /* 0x000000000000094d */ /* 0x004fea0003800000 */
[----:B------:R-:W-:Y:S05]  /*2f30*/  BRA `(.L_x_55) ;  /* 0xfffffffc00ec7947 */ /* 0x000fea000383ffff */
.L_x_48:
[----:B------:R-:W-:Y:S05]  /*2f40*/  BRA.U UP4, `(.L_x_56) ;  /* 0x0000001504487547 */ /* 0x000fea000b800000 */
[----:B------:R-:W-:Y:S01]  /*2f50*/  UMOV UR4, 0x40 ;  /* 0x0000004000047882 */ /* 0x000fe20000000000 */
[----:B------:R-:W-:Y:S01]  /*2f60*/  NOP ;  /* 0x0000000000007918 */ /* 0x000fe20000000000 */
[----:B------:R-:W-:Y:S01]  /*2f70*/  ULEA UR4, UR37, UR4, 0x18 ;  /* 0x0000000425047291 */ /* 0x000fe2000f8ec0ff */
[----:B------:R-:W-:Y:S02]  /*2f80*/  UMOV UR5, 0x400 ;  /* 0x0000040000057882 */ /* 0x000fe40000000000 */
[----:B------:R-:W-:-:S06]  /*2f90*/  ULEA UR37, UR37, UR5, 0x18 ;  /* 0x0000000525257291 */ /* 0x000fcc000f8ec0ff */
[----:B------:R-:W1:Y:S02]  /*2fa0*/  LDS.U8 R0, [UR4+0x1c] ;  /* 0x00001c04ff007984 */ /* 0x000e640008000000 */
[----:B-1----:R-:W-:-:S13]  /*2fb0*/  ISETP.NE.AND P0, PT, R0, RZ, PT ;  /* 0x000000ff0000720c */ /* 0x002fda0003f05270 */
[----:B------:R-:W-:Y:S05]  /*2fc0*/  @P0 BRA `(.L_x_57) ;  /* 0x0000000400080947 */ /* 0x000fea0003800000 */
[----:B------:R-:W-:Y:S02]  /*2fd0*/  UISETP.NE.U32.AND UP0, UPT, UR9, 0x1, UPT ;  /* 0x000000010900788c */ /* 0x000fe4000bf05070 */
[----:B------:R-:W-:-:S07]  /*2fe0*/  UIADD3 UR6, UPT, UPT, UR4, 0x8, URZ ;  /* 0x0000000804067890 */ /* 0x000fce000fffe0ff */
[----:B------:R-:W-:Y:S05]  /*2ff0*/  BRA.U !UP0, `(.L_x_58) ;  /* 0x00000001089c7547 */ /* 0x000fea000b800000 */
[----:B------:R-:W-:Y:S01]  /*3000*/  ELECT P0, URZ, PT ;  /* 0x0000000000ff782f */ /* 0x000fe20003800000 */
[----:B------:R-:W-:-:S12]  /*3010*/  BSSY B0, `(.L_x_58) ;  /* 0x0000025000007945 */ /* 0x000fd80003800000 */
[----:B------:R-:W-:Y:S05]  /*3020*/  @!P0 BRA `(.L_x_59) ;  /* 0x00000000008c8947 */ /* 0x000fea0003800000 */
[----:B------:R-:W-:-:S05]  /*3030*/  UMOV UR5, 0x10 ;  /* 0x0000001000057882 */ /* 0x000fca0000000000 */
[----:B------:R-:W-:Y:S04]  /*3040*/  DEPBAR.LE SB1, 0x36 ;  /* 0x00009d800000791a */ /* 0x000fe80000000000 */
[----:B------:R-:W1:Y:S02]  /*3050*/  UTCATOMSWS.2CTA.FIND_AND_SET.ALIGN UP1, UR5, UR5 ;  /* 0x00000005000575e3 */ /* 0x000e640008220800 */
[----:B-1----:R-:W-:Y:S01]  /*3060*/  MOV R11, UR5 ;  /* 0x00000005000b7c02 */ /* 0x002fe20008000f00 */
[----:B------:R-:W-:Y:S06]  /*3070*/  BRA.U UP1, `(.L_x_60) ;  /* 0x0000000101187547 */ /* 0x000fec000b800000 */
.L_x_61:
[----:B------:R-:W-:Y:S05]  /*3080*/  NANOSLEEP 0x64 ;  /* 0x000000640000795d */ /* 0x000fea0003800000 */
[----:B------:R-:W-:-:S05]  /*3090*/  UMOV UR5, 0x10 ;  /* 0x0000001000057882 */ /* 0x000fca0000000000 */
[----:B------:R-:W-:Y:S04]  /*30a0*/  DEPBAR.LE SB1, 0x36 ;  /* 0x00009d800000791a */ /* 0x000fe80000000000 */
[----:B------:R-:W1:Y:S02]  /*30b0*/  UTCATOMSWS.2CTA.FIND_AND_SET.ALIGN UP1, UR5, UR5 ;  /* 0x00000005000575e3 */ /* 0x000e640008220800 */
[----:B-1----:R-:W-:Y:S01]  /*30c0*/  MOV R11, UR5 ;  /* 0x00000005000b7c02 */ /* 0x002fe20008000f00 */
[----:B------:R-:W-:Y:S05]  /*30d0*/  BRA.U !UP1, `(.L_x_61) ;  /* 0xfffffffd09e87547 */ /* 0x000fea000b83ffff */
.L_x_60:
[----:B------:R-:W1:Y:S01]  /*30e0*/  LDS R5, [UR4+0x10] ;  /* 0x00001004ff057984 */ /* 0x000e620008000800 */
[----:B------:R-:W-:Y:S01]  /*30f0*/  IMAD.U32 R3, RZ, RZ, UR37 ;  /* 0x00000025ff037e24 */ /* 0x000fe2000f8e00ff */
[----:B------:R-:W-:-:S03]  /*3100*/  MOV R2, UR8 ;  /* 0x0000000800027c02 */ /* 0x000fc60008000f00 */
[----:B------:R-:W-:Y:S01]  /*3110*/  VIADD R3, R3, 0x120 ;  /* 0x0000012003037836 */ /* 0x000fe20000000000 */
[----:B-1----:R-:W-:-:S04]  /*3120*/  SHF.L.U32 R5, R5, 0x1f, RZ ;  /* 0x0000001f05057819 */ /* 0x002fc800000006ff */
[----:B------:R-:W1:Y:S02]  /*3130*/  SYNCS.PHASECHK.TRANS64.TRYWAIT P0, [UR4+0x8], R5 ;  /* 0x00000805ff0075a7 */ /* 0x000e640008001104 */
[----:B-1----:R-:W-:Y:S05]  /*3140*/  @P0 BRA `(.L_x_62) ;  /* 0x0000000000080947 */ /* 0x002fea0003800000 */
[----:B------:R-:W1:Y:S02]  /*3150*/  SYNCS.PHASECHK.TRANS64.TRYWAIT P0, [UR4+0x8], R5 ;  /* 0x00000805ff0075a7 */ /* 0x000e640008001104 */
[----:B-1----:R-:W-:Y:S05]  /*3160*/  @!P0 BRA `(.L_x_63) ;  /* 0x0000004400188947 */ /* 0x002fea0003800000 */
.L_x_62:
[----:B-1----:R-:W-:Y:S01]  /*3170*/  HFMA2 R0, -RZ, RZ, 0, 5.9604644775390625e-08 ;  /* 0x00000001ff007431 */ /* 0x002fe200000001ff */
[----:B------:R-:W-:Y:S01]  /*3180*/  UPRMT UR5, UR8, 0x654, UR6 ;  /* 0x0000065408057896 */ /* 0x000fe20008000006 */
[----:B------:R-:W-:Y:S01]  /*3190*/  IMAD.MOV.U32 R6, RZ, RZ, 0xffff ;  /* 0x0000ffffff067424 */ /* 0x000fe200078e00ff */
[----:B------:R-:W-:Y:S01]  /*31a0*/  PRMT R2, R2, 0x654, R3 ;  /* 0x0000065402027816 */ /* 0x000fe20000000003 */
[----:B------:R-:W-:Y:S02]  /*31b0*/  IMAD.MOV.U32 R4, RZ, RZ, 0x4 ;  /* 0x00000004ff047424 */ /* 0x000fe400078e00ff */
[----:B------:R-:W-:Y:S01]  /*31c0*/  IMAD.SHL.U32 R7, R11, 0x20, RZ ;  /* 0x000000200b077824 */ /* 0x000fe200078e00ff */
[----:B------:R-:W-:Y:S02]  /*31d0*/  MOV R3, UR5 ;  /* 0x0000000500037c02 */ /* 0x000fe40008000f00 */
[-C--:B------:R-:W-:Y:S01]  /*31e0*/  SHF.L.U32 R6, R6, R11.reuse, RZ ;  /* 0x0000000b06067219 */ /* 0x080fe200000006ff */
[----:B------:R1:W-:Y:S01]  /*31f0*/  SYNCS.ARRIVE.TRANS64.RED RZ, [UR5], R4 ;  /* 0x00000004ffff79a7 */ /* 0x0003e20008000405 */
[----:B------:R-:W-:Y:S01]  /*3200*/  SHF.L.U32 R5, R0, R11, RZ ;  /* 0x0000000b00057219 */ /* 0x000fe200000006ff */
[----:B------:R1:W-:Y:S04]  /*3210*/  STS [UR37+0x120], R7 ;  /* 0x00012007ff007988 */ /* 0x0003e80008000825 */
[----:B------:R1:W-:Y:S04]  /*3220*/  STAS [R2.64], R11 ;  /* 0x0000000b02007dbd */ /* 0x0003e8000c0008ff */
[----:B------:R1:W-:Y:S04]  /*3230*/  ATOMS.OR RZ, [UR4+0x14], R6 ;  /* 0x00001406ffff798c */ /* 0x0003e8000b000004 */
[----:B------:R1:W-:Y:S04]  /*3240*/  ATOMS.OR RZ, [UR4+0x18], R5 ;  /* 0x00001805ffff798c */ /* 0x0003e8000b000004 */
[----:B------:R1:W-:Y:S02]  /*3250*/  ATOMS.XOR RZ, [UR4+0x10], R0 ;  /* 0x00001000ffff798c */ /* 0x0003e4000b800004 */
.L_x_59:
[----:B------:R-:W-:Y:S05]  /*3260*/  BSYNC B0 ;  /* 0x0000000000007941 */ /* 0x000fea0003800000 */
.L_x_58:
[----:B------:R-:W-:Y:S05]  /*3270*/  BRA.U UP0, `(.L_x_64) ;  /* 0x00000001006c7547 */ /* 0x000fea000b800000 */
[----:B------:R-:W-:-:S03]  /*3280*/  UMOV UR5, 0xffffffff ;  /* 0xffffffff00057882 */ /* 0x000fc60000000000 */
[----:B------:R-:W-:Y:S05]  /*3290*/  BRA.DIV UR5, `(.L_x_65) ;  /* 0x0000004205e47947 */ /* 0x000fea000b800000 */
[----:B------:R-:W-:-:S13]  /*32a0*/  ELECT P6, URZ, PT ;  /* 0x0000000000ff782f */ /* 0x000fda00038c0000 */
.L_x_130:
[----:B------:R-:W-:Y:S05]  /*32b0*/  @!P6 BRA `(.L_x_64) ;  /* 0x00000000005ce947 */ /* 0x000fea0003800000 */
[----:B-1----:R-:W1:Y:S02]  /*32c0*/  LDS R3, [UR4+0x10] ;  /* 0x00001004ff037984 */ /* 0x002e640008000800 */
[----:B-1----:R-:W-:-:S04]  /*32d0*/  SHF.L.U32 R3, R3, 0x1f, RZ ;  /* 0x0000001f03037819 */ /* 0x002fc800000006ff */
[----:B------:R-:W1:Y:S02]  /*32e0*/  SYNCS.PHASECHK.TRANS64.TRYWAIT P0, [UR4+0x8], R3 ;  /* 0x00000803ff0075a7 */ /* 0x000e640008001104 */
[----:B-1----:R-:W-:Y:S05]  /*32f0*/  @P0 BRA `(.L_x_66) ;  /* 0x0000000000080947 */ /* 0x002fea0003800000 */
[----:B------:R-:W1:Y:S02]  /*3300*/  SYNCS.PHASECHK.TRANS64.TRYWAIT P0, [UR4+0x8], R3 ;  /* 0x00000803ff0075a7 */ /* 0x000e640008001104 */
[----:B-1----:R-:W-:Y:S05]  /*3310*/  @!P0 BRA `(.L_x_67) ;  /* 0x0000004000e48947 */ /* 0x002fea0003800000 */
.L_x_66:
[----:B------:R-:W2:Y:S01]  /*3320*/  LDS R5, [UR37+0x120] ;  /* 0x00012025ff057984 */ /* 0x000ea20008000800 */
[----:B-1----:R-:W-:Y:S02]  /*3330*/  HFMA2 R0, -RZ, RZ, 0, 5.9604644775390625e-08 ;  /* 0x00000001ff007431 */ /* 0x002fe400000001ff */
[----:B------:R-:W-:Y:S01]  /*3340*/  IMAD.MOV.U32 R2, RZ, RZ, 0xffff ;  /* 0x0000ffffff027424 */ /* 0x000fe200078e00ff */
[----:B------:R-:W-:Y:S01]  /*3350*/  UPRMT UR5, UR8, 0x654, UR6 ;  /* 0x0000065408057896 */ /* 0x000fe20008000006 */
[----:B--2---:R-:W-:-:S03]  /*3360*/  IMAD.SHL.U32 R3, R5, 0x20, RZ ;  /* 0x0000002005037824 */ /* 0x004fc600078e00ff */
[-C--:B------:R-:W-:Y:S02]  /*3370*/  SHF.L.U32 R2, R2, R5.reuse, RZ ;  /* 0x0000000502027219 */ /* 0x080fe400000006ff */
[----:B------:R-:W-:Y:S01]  /*3380*/  SHF.L.U32 R5, R0, R5, RZ ;  /* 0x0000000500057219 */ /* 0x000fe200000006ff */
[----:B------:R2:W-:Y:S04]  /*3390*/  STS [UR37+0x120], R3 ;  /* 0x00012003ff007988 */ /* 0x0005e80008000825 */
[----:B------:R2:W-:Y:S04]  /*33a0*/  ATOMS.OR RZ, [UR4+0x14], R2 ;  /* 0x00001402ffff798c */ /* 0x0005e8000b000004 */
[----:B------:R2:W-:Y:S01]  /*33b0*/  ATOMS.OR RZ, [UR4+0x18], R5 ;  /* 0x00001805ffff798c */ /* 0x0005e2000b000004 */
[----:B------:R-:W-:Y:S03]  /*33c0*/  SYNCS.ARRIVE.TRANS64.RED.A1T0 RZ, [UR5], RZ ;  /* 0x000000ffffff79a7 */ /* 0x000fe60008100405 */
[----:B------:R2:W-:Y:S01]  /*33d0*/  ATOMS.XOR RZ, [UR4+0x10], R0 ;  /* 0x00001000ffff798c */ /* 0x0005e2000b800004 */
[----:B------:R-:W-:Y:S05]  /*33e0*/  BRA `(.L_x_64) ;  /* 0x0000000000107947 */ /* 0x000fea0003800000 */
.L_x_57:
[----:B------:R-:W-:Y:S02]  /*33f0*/  MOV R0, 0xffffffff ;  /* 0xffffffff00007802 */ /* 0x000fe40000000f00 */
[----:B------:R-:W-:-:S03]  /*3400*/  MOV R2, 0x3430 ;  /* 0x0000343000027802 */ /* 0x000fc60000000f00 */
[----:B------:R1:W-:Y:S04]  /*3410*/  STS [UR37+0x120], R0 ;  /* 0x00012000ff007988 */ /* 0x0003e80008000825 */
[----:B-1---5:R-:W-:Y:S05]  /*3420*/  CALL.REL.NOINC `($__internal_1_$__cuda_sm10x_tcgen05_guardrail_trap_phase_invalid_during_alloc) ;  /* 0x0000004400ec7944 */ /* 0x022fea0003c00000 */
.L_x_64:
[----:B------:R-:W-:Y:S05]  /*3430*/  WARPSYNC.ALL ;  /* 0x0000000000007948 */ /* 0x000fea0003800000 */
[----:B------:R-:W3:Y:S01]  /*3440*/  S2UR UR11, SR_CgaCtaId ;  /* 0x00000000000b79c3 */ /* 0x000ee20000008800 */
[----:B------:R-:W-:Y:S01]  /*3450*/  UMOV UR4, 0x400 ;  /* 0x0000040000047882 */ /* 0x000fe20000000000 */
[----:B------:R-:W-:-:S06]  /*3460*/  NOP ;  /* 0x0000000000007918 */ /* 0x000fcc0000000000 */
[----:B------:R-:W-:Y:S06]  /*3470*/  BAR.ARV 0x6, 0xa0 ;  /* 0x0182800000007b1d */ /* 0x000fec0000002000 */
[----:B------:R-:W4:Y:S01]  /*3480*/  LDCU UR5, c[0x0][0x38c] ;  /* 0x00007180ff0577ac */ /* 0x000f220008000800 */
[----:B------:R-:W-:Y:S02]  /*3490*/  LOP3.LUT R9, R9, 0xffff, RZ, 0xc0, !PT ;  /* 0x0000ffff09097812 */ /* 0x000fe400078ec0ff */
[----:B-12---:R-:W-:Y:S02]  /*34a0*/  CS2R R2, SRZ ;  /* 0x0000000000027805 */ /* 0x006fe4000001ff00 */
[----:B------:R-:W-:Y:S01]  /*34b0*/  LOP3.LUT R8, R8, 0xffff, RZ, 0xc0, !PT ;  /* 0x0000ffff08087812 */ /* 0x000fe200078ec0ff */
[----:B------:R-:W-:Y:S01]  /*34c0*/  UMOV UR17, URZ ;  /* 0x000000ff00117c82 */ /* 0x000fe20008000000 */
[----:B------:R-:W-:Y:S01]  /*34d0*/  R2UR UR13, R9 ;  /* 0x00000000090d72ca */ /* 0x000fe200000e0000 */
[----:B------:R-:W-:Y:S01]  /*34e0*/  IMAD.MOV.U32 R9, RZ, RZ, 0x1 ;  /* 0x00000001ff097424 */ /* 0x000fe200078e00ff */
[----:B------:R-:W-:Y:S01]  /*34f0*/  R2UR UR12, R8 ;  /* 0x00000000080c72ca */ /* 0x000fe200000e0000 */
[----:B------:R-:W-:Y:S01]  /*3500*/  IMAD.MOV.U32 R8, RZ, RZ, RZ ;  /* 0x000000ffff087224 */ /* 0x000fe200078e00ff */
[----:B------:R-:W-:Y:S01]  /*3510*/  UMOV UR16, URZ ;  /* 0x000000ff00107c82 */ /* 0x000fe20008000000 */
[----:B---3--:R-:W-:Y:S01]  /*3520*/  ULEA UR11, UR11, UR4, 0x18 ;  /* 0x000000040b0b7291 */ /* 0x008fe2000f8ec0ff */
[----:B------:R-:W-:Y:S01]  /*3530*/  UMOV UR15, URZ ;  /* 0x000000ff000f7c82 */ /* 0x000fe20008000000 */
[----:B------:R-:W-:-:S02]  /*3540*/  UISETP.NE.AND UP2, UPT, UR9, URZ, UPT ;  /* 0x000000ff0900728c */ /* 0x000fc4000bf45270 */
[----:B------:R-:W-:Y:S02]  /*3550*/  UIADD3 UR14, UPT, UPT, UR11, 0x3200, URZ ;  /* 0x000032000b0e7890 */ /* 0x000fe4000fffe0ff */
[----:B------:R-:W-:-:S03]  /*3560*/  UIADD3 UR4, UPT, UPT, UR11, 0x2b200, URZ ;  /* 0x0002b2000b047890 */ /* 0x000fc6000fffe0ff */
[----:B------:R-:W1:Y:S01]  /*3570*/  LDS R0, [UR11+0x120] ;  /* 0x0001200bff007984 */ /* 0x000e620008000800 */
[----:B----4-:R-:W-:Y:S02]  /*3580*/  UIADD3 UR5, UPT, UPT, UR5, 0xff, URZ ;  /* 0x000000ff05057890 */ /* 0x010fe4000fffe0ff */
[----:B------:R-:W-:Y:S02]  /*3590*/  USHF.R.U32.HI UR14, URZ, 0x4, UR14 ;  /* 0x00000004ff0e7899 */ /* 0x000fe4000801160e */
[----:B------:R-:W-:Y:S02]  /*35a0*/  USHF.R.S32.HI UR10, URZ, 0x1f, UR5 ;  /* 0x0000001fff0a7899 */ /* 0x000fe40008011405 */
[----:B------:R-:W-:Y:S02]  /*35b0*/  USHF.R.U32.HI UR4, URZ, 0x4, UR4 ;  /* 0x00000004ff047899 */ /* 0x000fe40008011604 */
[----:B------:R-:W-:Y:S02]  /*35c0*/  ULEA.HI UR10, UR10, UR5, URZ, 0x8 ;  /* 0x000000050a0a7291 */ /* 0x000fe4000f8f40ff */
[----:B------:R-:W-:-:S02]  /*35d0*/  ULOP3.LUT UR14, UR14, 0x3fff, URZ, 0xc0, !UPT ;  /* 0x00003fff0e0e7892 */ /* 0x000fc4000f8ec0ff */
[----:B------:R-:W-:Y:S02]  /*35e0*/  USHF.R.S32.HI UR10, URZ, 0x8, UR10 ;  /* 0x00000008ff0a7899 */ /* 0x000fe4000801140a */
[----:B------:R-:W-:Y:S02]  /*35f0*/  ULOP3.LUT UR4, UR4, 0x3fff, URZ, 0xc0, !UPT ;  /* 0x00003fff04047892 */ /* 0x000fe4000f8ec0ff */
[----:B------:R-:W-:Y:S01]  /*3600*/  UISETP.LT.AND UP0, UPT, UR10, 0x1, UPT ;  /* 0x000000010a00788c */ /* 0x000fe2000bf01270 */
[----:B------:R-:W-:Y:S01]  /*3610*/  UMOV UR34, 0x0 ;  /* 0x0000000000227882 */ /* 0x000fe20000000000 */
        /* <DEDUP_REMOVED lines=9> */
[----:B------:R-:W-:-:S02]  /*36b0*/  ULOP3.LUT UR14, UR14, 0x10000, URZ, 0xfc, !UPT ;  /* 0x000100000e0e7892 */ /* 0x000fc4000f8efcff */
[----:B------:R-:W-:Y:S02]  /*36c0*/  ULOP3.LUT UR4, UR4, 0x10000, URZ, 0xfc, !UPT ;  /* 0x0001000004047892 */ /* 0x000fe4000f8efcff */
[----:B------:R-:W-:Y:S01]  /*36d0*/  USEL UR23, UR10, 0x1, !UP0 ;  /* 0x000000010a177887 */ /* 0x000fe2000c000000 */
[----:B------:R-:W-:Y:S01]  /*36e0*/  UMOV UR40, 0x0 ;  /* 0x0000000000287882 */ /* 0x000fe20000000000 */
[----:B------:R-:W-:Y:S01]  /*36f0*/  UMOV UR41, 0x100c0010 ;  /* 0x100c001000297882 */ /* 0x000fe20000000000 */
[----:B------:R-:W-:Y:S01]  /*3700*/  UMOV UR38, 0x0 ;  /* 0x0000000000267882 */ /* 0x000fe20000000000 */
[----:B------:R-:W-:Y:S01]  /*3710*/  UMOV UR39, 0x100c0010 ;  /* 0x100c001000277882 */ /* 0x000fe20000000000 */
[----:B------:R-:W-:Y:S01]  /*3720*/  UMOV UR36, 0x0 ;  /* 0x0000000000247882 */ /* 0x000fe20000000000 */
[----:B-1----:R-:W-:Y:S01]  /*3730*/  R2UR UR18, R0 ;  /* 0x00000000001272ca */ /* 0x002fe200000e0000 */
[----:B------:R-:W-:-:S14]  /*3740*/  UMOV UR37, 0x100c0010 ;  /* 0x100c001000257882 */ /* 0x000fdc0000000000 */
.L_x_75:
[C---:B------:R-:W-:Y:S02]  /*3750*/  LEA R0, R8.reuse, UR11, 0x3 ;  /* 0x0000000b08007c11 */ /* 0x040fe4000f8e18ff */
[----:B------:R-:W-:Y:S02]  /*3760*/  SHF.L.U32 R5, R3, 0x1f, RZ ;  /* 0x0000001f03057819 */ /* 0x000fe400000006ff */
[----:B------:R-:W-:Y:S02]  /*3770*/  LEA R4, R8, UR11, 0x4 ;  /* 0x0000000b08047c11 */ /* 0x000fe4000f8e20ff */
[----:B------:R-:W1:Y:S02]  /*3780*/  SYNCS.PHASECHK.TRANS64.TRYWAIT P0, [R0+URZ+0x70], R5 ;  /* 0x00007005000075a7 */ /* 0x000e6400080011ff */
[----:B-1-34-:R-:W-:Y:S05]  /*3790*/  @!P0 BRA `(.L_x_68) ;  /* 0x0000003c00dc8947 */ /* 0x01afea0003800000 */
.L_x_131:
[----:B-1----:R-:W1:Y:S01]  /*37a0*/  LDS.128 R4, [R4+0x100] ;  /* 0x0001000004047984 */ /* 0x002e620000000c00 */
[----:B------:R-:W-:Y:S02]  /*37b0*/  VIADD R0, R0, 0x80 ;  /* 0x0000008000007836 */ /* 0x000fe40000000000 */
[----:B------:R-:W-:Y:S01]  /*37c0*/  VIADD R8, R8, 0x1 ;  /* 0x0000000108087836 */ /* 0x000fe20000000000 */
[----:B------:R-:W-:Y:S01]  /*37d0*/  @!PT LDS RZ, [RZ] ;  /* 0x00000000fffff984 */ /* 0x000fe20000000800 */
[----:B------:R-:W-:Y:S01]  /*37e0*/  @!PT LDS RZ, [RZ] ;  /* 0x00000000fffff984 */ /* 0x000fe20000000800 */
[----:B------:R-:W-:Y:S01]  /*37f0*/  @!PT LDS RZ, [RZ] ;  /* 0x00000000fffff984 */ /* 0x000fe20000000800 */
[----:B------:R-:W-:Y:S01]  /*3800*/  @!PT LDS RZ, [RZ] ;  /* 0x00000000fffff984 */ /* 0x000fe20000000800 */
[----:B------:R2:W-:Y:S06]  /*3810*/  MEMBAR.ALL.CTA ;  /* 0x0000000000007992 */ /* 0x0005ec0000008000 */
[----:B--2---:R-:W2:Y:S01]  /*3820*/  FENCE.VIEW.ASYNC.S ;  /* 0x00000000000073c6 */ /* 0x004ea20000000000 */
[----:B------:R-:W-:-:S04]  /*3830*/  PRMT R0, RZ, 0x654, R0 ;  /* 0x00000654ff007816 */ /* 0x000fc80000000000 */
[----:B--2---:R2:W-:Y:S01]  /*3840*/  SYNCS.ARRIVE.TRANS64.RED.A1T0 RZ, [R0+URZ], RZ ;  /* 0x000000ff00ff79a7 */ /* 0x0045e200081004ff */
[----:B-1----:R-:W-:Y:S01]  /*3850*/  LOP3.LUT P1, RZ, R6, 0x1, RZ, 0xc0, !PT ;  /* 0x0000000106ff7812 */ /* 0x002fe2000782c0ff */
[----:B--2---:R-:W-:-:S12]  /*3860*/  BRA.U UP2, `(.L_x_69) ;  /* 0x0000000502587547 */ /* 0x004fd8000b800000 */
[----:B------:R-:W1:Y:S01]  /*3870*/  LDCU UR5, c[0x0][0x38c] ;  /* 0x00007180ff0577ac */ /* 0x000e620008000800 */
[----:B------:R-:W-:Y:S02]  /*3880*/  PLOP3.LUT P2, PT, PT, PT, PT, 0x80, 0x8 ;  /* 0x000000000008781c */ /* 0x000fe40003f4f070 */
[----:B------:R-:W-:Y:S01]  /*3890*/  SHF.L.U32 R5, R9, 0x1f, RZ ;  /* 0x0000001f09057819 */ /* 0x000fe200000006ff */
[----:B------:R-:W-:Y:S02]  /*38a0*/  ULEA UR19, UR17, UR11, 0x3 ;  /* 0x0000000b11137291 */ /* 0x000fe4000f8e18ff */
[----:B------:R-:W-:Y:S02]  /*38b0*/  UIMAD UR20, UR17, 0x30, UR18 ;  /* 0x00000030111478a4 */ /* 0x000fe4000f8e0212 */
[----:B-1----:R-:W-:-:S06]  /*38c0*/  UISETP.GE.AND UP0, UPT, UR5, 0x1, UPT ;  /* 0x000000010500788c */ /* 0x002fcc000bf06270 */
[----:B------:R-:W-:-:S05]  /*38d0*/  PLOP3.LUT P0, PT, PT, PT, UP0, 0x80, 0x8 ;  /* 0x000000000008781c */ /* 0x000fca0003f0f008 */
[----:B------:R-:W-:-:S08]  /*38e0*/  @UP0 ULEA UR5, UR16, UR11, 0x3 ;  /* 0x0000000b10050291 */ /* 0x000fd0000f8e18ff */
[----:B------:R-:W-:-:S04]  /*38f0*/  @P0 SHF.L.U32 R0, R2, 0x1f, RZ ;  /* 0x0000001f02000819 */ /* 0x000fc800000006ff */
[----:B------:R1:W2:Y:S01]  /*3900*/  @P0 SYNCS.PHASECHK.TRANS64.TRYWAIT P2, [UR5], R0 ;  /* 0x00000000ff0005a7 */ /* 0x0002a20008041105 */
[----:B------:R-:W3:Y:S02]  /*3910*/  SYNCS.PHASECHK.TRANS64.TRYWAIT P0, [UR19+0xb0], R5 ;  /* 0x0000b005ff0075a7 */ /* 0x000ee40008001113 */
[----:B-123--:R-:W-:Y:S05]  /*3920*/  @!P0 BRA `(.L_x_70) ;  /* 0x0000003c008c8947 */ /* 0x00efea0003800000 */
.L_x_133:
[----:B------:R-:W-:Y:S01]  /*3930*/  UMOV UR22, UR15 ;  /* 0x0000000f00167c82 */ /* 0x000fe20008000000 */
[----:B------:R-:W-:Y:S05]  /*3940*/  BRA.U !UP0, `(.L_x_71) ;  /* 0x0000000508107547 */ /* 0x000fea000b800000 */
[----:B------:R-:W-:Y:S02]  /*3950*/  UIADD3 UR22, UPT, UPT, UR23, UR15, URZ ;  /* 0x0000000f17167290 */ /* 0x000fe4000fffe0ff */
[----:B------:R-:W-:Y:S01]  /*3960*/  UPLOP3.LUT UP3, UPT, UPT, UPT, UPT, 0x40, 0x4 ;  /* 0x000000000004789c */ /* 0x000fe20003f6e870 */
[----:B------:R-:W-:Y:S01]  /*3970*/  UMOV UR21, UR10 ;  /* 0x0000000a00157c82 */ /* 0x000fe20008000000 */
[----:B------:R-:W-:-:S09]  /*3980*/  UMOV UR5, UR16 ;  /* 0x0000001000057c82 */ /* 0x000fd20008000000 */
.L_x_74:
[----:B--2---:R-:W-:Y:S01]  /*3990*/  ULEA UR26, UR5, UR11, 0x3 ;  /* 0x0000000b051a7291 */ /* 0x004fe2000f8e18ff */
[----:B---3--:R-:W-:Y:S11]  /*39a0*/  @P2 BRA `(.L_x_72) ;  /* 0x00000000000c2947 */ /* 0x008ff60003800000 */
[----:B-1----:R-:W-:Y:S04]  /*39b0*/  SHF.L.U32 R5, R2, 0x1f, RZ ;  /* 0x0000001f02057819 */ /* 0x002fe800000006ff */
[----:B------:R-:W1:Y:S02]  /*39c0*/  SYNCS.PHASECHK.TRANS64.TRYWAIT P0, [UR26], R5 ;  /* 0x00000005ff0075a7 */ /* 0x000e64000800111a */
[----:B-1----:R-:W-:Y:S05]  /*39d0*/  @!P0 BRA `(.L_x_73) ;  /* 0x0000003c00788947 */ /* 0x002fea0003800000 */
.L_x_72:
[----:B------:R-:W-:Y:S01]  /*39e0*/  UISETP.NE.AND UP0, UPT, UR21, 0x1, UPT ;  /* 0x000000011500788c */ /* 0x000fe2000bf05270 */
[----:B------:R-:W-:Y:S01]  /*39f0*/  PLOP3.LUT P2, PT, PT, PT, PT, 0x80, 0x8 ;  /* 0x000000000008781c */ /* 0x000fe20003f4f070 */
[----:B------:R-:W-:Y:S02]  /*3a00*/  UIADD3 UR16, UPT, UPT, UR5, 0x1, URZ ;  /* 0x0000000105107890 */ /* 0x000fe4000fffe0ff */
[----:B------:R-:W-:Y:S02]  /*3a10*/  UIMAD UR6, UR5, 0x180, UR4 ;  /* 0x00000180050678a4 */ /* 0x000fe4000f8e0204 */
[----:B------:R-:W-:Y:S01]  /*3a20*/  UISETP.NE.AND UP1, UPT, UR16, 0x5, UPT ;  /* 0x000000051000788c */ /* 0x000fe2000bf25270 */
[----:B------:R-:W-:Y:S01]  /*3a30*/  PLOP3.LUT P0, PT, PT, PT, UP0, 0x80, 0x8 ;  /* 0x000000000008781c */ /* 0x000fe20003f0f008 */
[----:B------:R-:W-:Y:S02]  /*3a40*/  ULEA UR70, UR5, UR14, 0xb ;  /* 0x0000000e05467291 */ /* 0x000fe4000f8e58ff */
[----:B------:R-:W-:Y:S02]  /*3a50*/  USEL UR42, URZ, 0x1, UP1 ;  /* 0x00000001ff2a7887 */ /* 0x000fe40008800000 */
[----:B------:R-:W-:Y:S02]  /*3a60*/  USEL UR16, UR16, URZ, UP1 ;  /* 0x000000ff10107287 */ /* 0x000fe40008800000 */
[----:B------:R-:W-:Y:S02]  /*3a70*/  UIADD3 UR68, UPT, UPT, UR6, 0x2, URZ ;  /* 0x0000000206447890 */ /* 0x000fe4000fffe0ff */
[----:B------:R-:W-:Y:S01]  /*3a80*/  @UP0 ULEA UR27, UR16, UR11, 0x3 ;  /* 0x0000000b101b0291 */ /* 0x000fe2000f8e18ff */
[----:B------:R-:W-:Y:S01]  /*3a90*/  LOP3.LUT R2, R2, UR42, RZ, 0x3c, !PT ;  /* 0x0000002a02027c12 */ /* 0x000fe2000f8e3cff */
[----:B------:R-:W-:Y:S02]  /*3aa0*/  UIADD3 UR66, UPT, UPT, UR70, 0x2, URZ ;  /* 0x0000000246427890 */ /* 0x000fe4000fffe0ff */
[----:B------:R-:W-:Y:S01]  /*3ab0*/  UIADD3 UR64, UPT, UPT, UR6, 0x4, URZ ;  /* 0x0000000406407890 */ /* 0x000fe2000fffe0ff */
[----:B-1----:R-:W-:Y:S01]  /*3ac0*/  @P0 SHF.L.U32 R0, R2, 0x1f, RZ ;  /* 0x0000001f02000819 */ /* 0x002fe200000006ff */
[----:B------:R-:W-:Y:S02]  /*3ad0*/  UIADD3 UR62, UPT, UPT, UR70, 0x4, URZ ;  /* 0x00000004463e7890 */ /* 0x000fe4000fffe0ff */
[----:B------:R-:W-:Y:S01]  /*3ae0*/  UIADD3 UR60, UPT, UPT, UR6, 0x6, URZ ;  /* 0x00000006063c7890 */ /* 0x000fe2000fffe0ff */
[----:B------:R2:W3:Y:S01]  /*3af0*/  @P0 SYNCS.PHASECHK.TRANS64.TRYWAIT P2, [UR27], R0 ;  /* 0x00000000ff0005a7 */ /* 0x0004e2000804111b */
[----:B------:R-:W-:Y:S02]  /*3b00*/  UIADD3 UR58, UPT, UPT, UR70, 0x6, URZ ;  /* 0x00000006463a7890 */ /* 0x000fe4000fffe0ff */
        /* <DEDUP_REMOVED lines=10> */
[----:B------:R-:W-:Y:S02]  /*3bb0*/  UIADD3 UR21, UPT, UPT, UR21, -0x1, URZ ;  /* 0xffffffff15157890 */ /* 0x000fe4000fffe0ff */
[----:B------:R-:W-:Y:S01]  /*3bc0*/  UISETP.NE.AND UP0, UPT, UR15, UR22, UPT ;  /* 0x000000160f00728c */ /* 0x000fe2000bf05270 */
[----:B------:R-:W-:Y:S01]  /*3bd0*/  UMOV UR7, 0x40004040 ;  /* 0x4000404000077882 */ /* 0x000fe20000000000 */
[----:B------:R-:W-:Y:S01]  /*3be0*/  UMOV UR71, 0x40004040 ;  /* 0x4000404000477882 */ /* 0x000fe20000000000 */
[----:B------:R-:W-:Y:S01]  /*3bf0*/  UMOV UR69, 0x40004040 ;  /* 0x4000404000457882 */ /* 0x000fe20000000000 */
[----:B------:R2:W-:Y:S01]  /*3c00*/  UTCQMMA.2CTA gdesc[UR70], gdesc[UR6], tmem[UR20], tmem[UR34], idesc[UR35], UP3 ;  /* 0x00ff2206460075ea */ /* 0x0005e20009a00314 */
[----:B------:R-:W-:Y:S01]  /*3c10*/  UPLOP3.LUT UP3, UPT, UPT, UPT, UPT, 0x80, 0x8 ;  /* 0x000000000008789c */ /* 0x000fe20003f6f070 */
[----:B------:R-:W-:Y:S01]  /*3c20*/  UMOV UR67, 0x40004040 ;  /* 0x4000404000437882 */ /* 0x000fe20000000000 */
[----:B------:R-:W-:Y:S01]  /*3c30*/  UMOV UR65, 0x40004040 ;  /* 0x4000404000417882 */ /* 0x000fe20000000000 */
[----:B------:R2:W-:Y:S01]  /*3c40*/  UTCQMMA.2CTA gdesc[UR66], gdesc[UR68], tmem[UR20], tmem[UR32], idesc[UR33], UPT ;  /* 0x00ff2044420075ea */ /* 0x0005e2000ba00314 */
        /* <DEDUP_REMOVED lines=14> */
[----:B------:R-:W-:Y:S01]  /*3d30*/  UMOV UR43, 0x40004040 ;  /* 0x40004040002b7882 */ /* 0x000fe20000000000 */
[----:B------:R2:W-:Y:S01]  /*3d40*/  UTCQMMA.2CTA gdesc[UR46], gdesc[UR48], tmem[UR20], tmem[UR38], idesc[UR39], UPT ;  /* 0x00ff26302e0075ea */ /* 0x0005e2000ba00314 */
[----:B------:R2:W-:Y:S01]  /*3d50*/  UTCQMMA.2CTA gdesc[UR42], gdesc[UR44], tmem[UR20], tmem[UR36], idesc[UR37], UPT ;  /* 0x00ff242c2a0075ea */ /* 0x0005e2000ba00314 */
[----:B------:R2:W-:Y:S01]  /*3d60*/  UTCBAR.2CTA.MULTICAST [UR26], URZ, UR13 ;  /* 0x000000ff1a0073e9 */ /* 0x0005e2000820080d */
[----:B------:R-:W-:Y:S01]  /*3d70*/  UMOV UR5, UR16 ;  /* 0x0000001000057c82 */ /* 0x000fe20008000000 */
[----:B------:R-:W-:Y:S05]  /*3d80*/  BRA.U UP0, `(.L_x_74) ;  /* 0xfffffffd00007547 */ /* 0x000fea000b83ffff */
.L_x_71:
[----:B------:R-:W-:Y:S01]  /*3d90*/  UIADD3 UR19, UPT, UPT, UR19, 0x90, URZ ;  /* 0x0000009013137890 */ /* 0x000fe2000fffe0ff */
[----:B------:R-:W-:-:S08]  /*3da0*/  UMOV UR15, UR22 ;  /* 0x00000016000f7c82 */ /* 0x000fd00008000000 */
[----:B------:R4:W-:Y:S01]  /*3db0*/  UTCBAR.2CTA.MULTICAST [UR19], URZ, UR12 ;  /* 0x000000ff130073e9 */ /* 0x0009e2000820080c */
[----:B------:R-:W-:Y:S02]  /*3dc0*/  NOP ;  /* 0x0000000000007918 */ /* 0x000fe40000000000 */
.L_x_69:
[----:B------:R-:W-:Y:S01]  /*3dd0*/  UIADD3 UR17, UPT, UPT, UR17, 0x1, URZ ;  /* 0x0000000111117890 */ /* 0x000fe2000fffe0ff */
[----:B------:R-:W-:-:S03]  /*3de0*/  ISETP.NE.AND P0, PT, R8, 0x2, PT ;  /* 0x000000020800780c */ /* 0x000fc60003f05270 */
[----:B------:R-:W-:Y:S01]  /*3df0*/  UISETP.NE.AND UP0, UPT, UR17, 0x4, UPT ;  /* 0x000000041100788c */ /* 0x000fe2000bf05270 */
[----:B-12---:R-:W-:Y:S02]  /*3e00*/  SEL R0, RZ, 0x1, P0 ;  /* 0x00000001ff007807 */ /* 0x006fe40000000000 */
[----:B------:R-:W-:Y:S01]  /*3e10*/  SEL R8, R8, RZ, P0 ;  /* 0x000000ff08087207 */ /* 0x000fe20000000000 */
[----:B------:R-:W-:Y:S01]  /*3e20*/  USEL UR5, URZ, 0x1, UP0 ;  /* 0x00000001ff057887 */ /* 0x000fe20008000000 */
[----:B------:R-:W-:Y:S01]  /*3e30*/  LOP3.LUT R3, R3, R0, RZ, 0x3c, !PT ;  /* 0x0000000003037212 */ /* 0x000fe200078e3cff */
[----:B------:R-:W-:-:S04]  /*3e40*/  USEL UR17, UR17, URZ, UP0 ;  /* 0x000000ff11117287 */ /* 0x000fc80008000000 */
[----:B------:R-:W-:Y:S01]  /*3e50*/  LOP3.LUT R9, R9, UR5, RZ, 0x3c, !PT ;  /* 0x0000000509097c12 */ /* 0x000fe2000f8e3cff */
[----:B------:R-:W-:Y:S07]  /*3e60*/  @P1 BRA `(.L_x_75) ;  /* 0xfffffff800381947 */ /* 0x000fee000383ffff */
[----:B------:R-:W1:Y:S01]  /*3e70*/  S2UR UR4, SR_CgaCtaId ;  /* 0x00000000000479c3 */ /* 0x000e620000008800 */
[----:B------:R-:W-:Y:S01]  /*3e80*/  ELECT P0, URZ, PT ;  /* 0x0000000000ff782f */ /* 0x000fe20003800000 */
[----:B------:R-:W-:Y:S01]  /*3e90*/  HFMA2 R0, -RZ, RZ, 0, 5.9604644775390625e-08 ;  /* 0x00000001ff007431 */ /* 0x000fe200000001ff */
[----:B------:R-:W-:-:S05]  /*3ea0*/  UMOV UR5, 0x40 ;  /* 0x0000004000057882 */ /* 0x000fca0000000000 */
[----:B------:R-:W-:Y:S01]  /*3eb0*/  UVIRTCOUNT.DEALLOC.SMPOOL 0x80 ;  /* 0x000000800000784c */ /* 0x000fe20000000000 */
[----:B------:R-:W-:Y:S02]  /*3ec0*/  UISETP.NE.AND UP0, UPT, UR9, URZ, UPT ;  /* 0x000000ff0900728c */ /* 0x000fe4000bf05270 */
[----:B-1----:R-:W-:-:S09]  /*3ed0*/  ULEA UR4, UR4, UR5, 0x18 ;  /* 0x0000000504047291 */ /* 0x002fd2000f8ec0ff */
[----:B------:R1:W-:Y:S01]  /*3ee0*/  @P0 STS.U8 [UR4+0x1c], R0 ;  /* 0x00001c00ff000988 */ /* 0x0003e20008000004 */
[----:B------:R-:W-:Y:S05]  /*3ef0*/  BRA.U UP0, `(.L_x_76) ;  /* 0x0000000100a07547 */ /* 0x000fea000b800000 */
[----:B------:R-:W-:Y:S01]  /*3f00*/  UIADD3 UR5, UPT, UPT, UR11, 0xb0, URZ ;  /* 0x000000b00b057890 */ /* 0x000fe2000fffe0ff */
[----:B------:R-:W-:-:S03]  /*3f10*/  SHF.L.U32 R3, R9, 0x1f, RZ ;  /* 0x0000001f09037819 */ /* 0x000fc600000006ff */
[----:B------:R-:W-:-:S09]  /*3f20*/  ULEA UR6, UR17, UR5, 0x3 ;  /* 0x0000000511067291 */ /* 0x000fd2000f8e18ff */
[----:B------:R-:W2:Y:S02]  /*3f30*/  SYNCS.PHASECHK.TRANS64.TRYWAIT P0, [UR6], R3 ;  /* 0x00000003ff0075a7 */ /* 0x000ea40008001106 */
[----:B--2---:R-:W-:Y:S05]  /*3f40*/  @!P0 BRA `(.L_x_77) ;  /* 0x0000003800348947 */ /* 0x004fea0003800000 */
.L_x_136:
        /* <DEDUP_REMOVED lines=9> */
.L_x_138:
        /* <DEDUP_REMOVED lines=9> */
.L_x_140:
[----:B------:R-:W-:-:S04]  /*4070*/  UIADD3 UR7, UPT, UPT, UR7, 0x1, URZ ;  /* 0x0000000107077890 */ /* 0x000fc8000fffe0ff */
[----:B------:R-:W-:-:S04]  /*4080*/  UISETP.NE.AND UP1, UPT, UR7, 0x4, UPT ;  /* 0x000000040700788c */ /* 0x000fc8000bf25270 */
[----:B------:R-:W-:Y:S02]  /*4090*/  USEL UR6, URZ, 0x1, UP1 ;  /* 0x00000001ff067887 */ /* 0x000fe40008800000 */
[----:B------:R-:W-:-:S04]  /*40a0*/  USEL UR7, UR7, URZ, UP1 ;  /* 0x000000ff07077287 */ /* 0x000fc80008800000 */
[----:B------:R-:W-:Y:S01]  /*40b0*/  ULEA UR7, UR7, UR5, 0x3 ;  /* 0x0000000507077291 */ /* 0x000fe2000f8e18ff */
[----:B-1----:R-:W-:-:S04]  /*40c0*/  LOP3.LUT R3, R2, UR6, RZ, 0x3c, !PT ;  /* 0x0000000602037c12 */ /* 0x002fc8000f8e3cff */
[----:B------:R-:W-:Y:S01]  /*40d0*/  SHF.L.U32 R3, R3, 0x1f, RZ ;  /* 0x0000001f03037819 */ /* 0x000fe200000006ff */
[----:B------:R-:W-:-:S04]  /*40e0*/  IMAD.U32 R0, RZ, RZ, UR7 ;  /* 0x00000007ff007e24 */ /* 0x000fc8000f8e00ff */
[----:B------:R1:W2:Y:S03]  /*40f0*/  SYNCS.PHASECHK.TRANS64.TRYWAIT P0, [R0+URZ], R3 ;  /* 0x00000003000075a7 */ /* 0x0002a600080011ff */
[----:B--2---:R-:W-:Y:S05]  /*4100*/  @!P0 NANOSLEEP.SYNCS 0x989680 ;  /* 0x009896800000895d */ /* 0x004fea0003900000 */
[----:B------:R-:W2:Y:S02]  /*4110*/  @!P0 SYNCS.PHASECHK.TRANS64 P0, [R0+URZ], R3 ;  /* 0x00000003000085a7 */ /* 0x000ea400080010ff */
[----:B--2---:R-:W-:Y:S05]  /*4120*/  @P0 BRA `(.L_x_80) ;  /* 0x0000000000200947 */ /* 0x004fea0003800000 */
.L_x_81:
[----:B--2---:R2:W1:Y:S02]  /*4130*/  SYNCS.PHASECHK.TRANS64.TRYWAIT P0, [R0+URZ], R3 ;  /* 0x00000003000075a7 */ /* 0x00446400080011ff */
[----:B-1----:R-:W-:Y:S05]  /*4140*/  @!P0 NANOSLEEP.SYNCS 0x989680 ;  /* 0x009896800000895d */ /* 0x002fea0003900000 */
[----:B------:R-:W1:Y:S02]  /*4150*/  @!P0 SYNCS.PHASECHK.TRANS64 P0, [R0+URZ], R3 ;  /* 0x00000003000085a7 */ /* 0x000e6400080010ff */
[----:B-1----:R-:W-:Y:S05]  /*4160*/  @!P0 BRA `(.L_x_81) ;  /* 0xfffffffc00f08947 */ /* 0x002fea000383ffff */
[----:B------:R-:W-:Y:S05]  /*4170*/  BRA `(.L_x_80) ;  /* 0x00000000000c7947 */ /* 0x000fea0003800000 */
.L_x_76:
[----:B------:R-:W-:-:S04]  /*4180*/  UIADD3 UR5, UPT, UPT, UR11, 0xf0, URZ ;  /* 0x000000f00b057890 */ /* 0x000fc8000fffe0ff */
[----:B------:R-:W-:-:S09]  /*4190*/  UPRMT UR5, UR8, 0x654, UR5 ;  /* 0x0000065408057896 */ /* 0x000fd20008000005 */
[----:B------:R-:W-:Y:S03]  /*41a0*/  SYNCS.ARRIVE.TRANS64.RED.A1T0 RZ, [UR5], RZ ;  /* 0x000000ffffff79a7 */ /* 0x000fe60008100405 */
.L_x_80:
[----:B-12---:R-:W-:Y:S01]  /*41b0*/  SHF.L.U32 R3, RZ, 0x1f, RZ ;  /* 0x0000001fff037819 */ /* 0x006fe200000006ff */
[----:B------:R-:W-:Y:S01]  /*41c0*/  UIADD3 UR5, UPT, UPT, UR11, 0xf0, URZ ;  /* 0x000000f00b057890 */ /* 0x000fe2000fffe0ff */
[----:B------:R-:W-:Y:S02]  /*41d0*/  PLOP3.LUT P0, PT, PT, PT, UP0, 0x80, 0x8 ;  /* 0x000000000008781c */ /* 0x000fe40003f0f008 */
[----:B------:R-:W1:Y:S02]  /*41e0*/  SYNCS.PHASECHK.TRANS64.TRYWAIT P1, [UR11+0xf0], R3 ;  /* 0x0000f003ff0075a7 */ /* 0x000e64000802110b */
[----:B-1----:R-:W-:Y:S09]  /*41f0*/  @!P1 BRA `(.L_x_82) ;  /* 0x0000003400d09947 */ /* 0x002ff20003800000 */
.L_x_142:
[----:B------:R-:W-:Y:S02]  /*4200*/  @!UP0 UPRMT UR5, UR8, 0x654, UR5 ;  /* 0x0000065408058896 */ /* 0x000fe40008000005 */
[----:B------:R-:W-:Y:S01]  /*4210*/  ULOP3.LUT UR6, UR18, 0xffff, URZ, 0xc0, !UPT ;  /* 0x0000ffff12067892 */ /* 0x000fe2000f8ec0ff */
[----:B------:R-:W-:-:S03]  /*4220*/  UMOV UR8, 0xffff ;  /* 0x0000ffff00087882 */ /* 0x000fc60000000000 */
[----:B------:R-:W-:-:S03]  /*4230*/  USHF.R.U32.HI UR6, URZ, 0x5, UR6 ;  /* 0x00000005ff067899 */ /* 0x000fc60008011606 */
[----:B------:R-:W-:Y:S01]  /*4240*/  @!P0 SYNCS.ARRIVE.TRANS64.RED.A1T0 RZ, [UR5], RZ ;  /* 0x000000ffffff89a7 */ /* 0x000fe20008100405 */
[----:B------:R-:W-:Y:S01]  /*4250*/  NOP ;  /* 0x0000000000007918 */ /* 0x000fe20000000000 */
[----:B-1----:R-:W1:Y:S01]  /*4260*/  LDS R0, [UR4+0x14] ;  /* 0x00001404ff007984 */ /* 0x002e620008000800 */
[----:B------:R-:W-:Y:S01]  /*4270*/  USHF.L.U32 UR8, UR8, UR6, URZ ;  /* 0x0000000608087299 */ /* 0x000fe200080006ff */
[----:B------:R-:W-:Y:S02]  /*4280*/  UMOV UR5, 0x1 ;  /* 0x0000000100057882 */ /* 0x000fe40000000000 */
[----:B------:R-:W-:-:S03]  /*4290*/  USHF.L.U32 UR5, UR5, UR6, URZ ;  /* 0x0000000605057299 */ /* 0x000fc600080006ff */
[----:B-1----:R-:W-:-:S04]  /*42a0*/  LOP3.LUT R0, R0, UR8, RZ, 0xc0, !PT ;  /* 0x0000000800007c12 */ /* 0x002fc8000f8ec0ff */
[----:B------:R-:W-:-:S13]  /*42b0*/  ISETP.NE.AND P0, PT, R0, UR8, PT ;  /* 0x0000000800007c0c */ /* 0x000fda000bf05270 */
[----:B------:R-:W-:Y:S05]  /*42c0*/  @P0 BRA `(.L_x_83) ;  /* 0x0000000000580947 */ /* 0x000fea0003800000 */
[----:B------:R-:W1:Y:S02]  /*42d0*/  LDS R0, [UR4+0x18] ;  /* 0x00001804ff007984 */ /* 0x000e640008000800 */
[----:B-1----:R-:W-:-:S04]  /*42e0*/  LOP3.LUT R0, R0, UR5, RZ, 0xc0, !PT ;  /* 0x0000000500007c12 */ /* 0x002fc8000f8ec0ff */
[----:B------:R-:W-:-:S13]  /*42f0*/  ISETP.NE.AND P0, PT, R0, UR5, PT ;  /* 0x0000000500007c0c */ /* 0x000fda000bf05270 */
[----:B------:R-:W-:Y:S05]  /*4300*/  @P0 BRA `(.L_x_84) ;  /* 0x00000000003c0947 */ /* 0x000fea0003800000 */
[----:B------:R-:W1:Y:S01]  /*4310*/  S2R R2, SR_LANEID ;  /* 0x0000000000027919 */ /* 0x000e620000000000 */
[----:B------:R-:W-:Y:S01]  /*4320*/  ULOP3.LUT UR8, URZ, UR8, URZ, 0x33, !UPT ;  /* 0x00000008ff087292 */ /* 0x000fe2000f8e33ff */
[----:B------:R-:W-:Y:S01]  /*4330*/  LOP3.LUT R4, RZ, UR5, RZ, 0x33, !PT ;  /* 0x00000005ff047c12 */ /* 0x000fe2000f8e33ff */
[----:B------:R-:W-:Y:S02]  /*4340*/  VOTEU.ANY UR7, UPT, PT ;  /* 0x0000000000077886 */ /* 0x000fe400038e0100 */
[----:B------:R-:W-:Y:S01]  /*4350*/  UFLO.U32 UR7, UR7 ;  /* 0x00000007000772bd */ /* 0x000fe200080e0000 */
[----:B------:R-:W2:Y:S01]  /*4360*/  REDUX UR5, R4 ;  /* 0x00000000040573c4 */ /* 0x000ea20000000000 */
[----:B------:R-:W-:-:S06]  /*4370*/  IMAD.U32 R0, RZ, RZ, UR8 ;  /* 0x00000008ff007e24 */ /* 0x000fcc000f8e00ff */
[----:B------:R1:W-:Y:S01]  /*4380*/  UTCATOMSWS.AND URZ, UR8 ;  /* 0x0000000800ff79e3 */ /* 0x0003e20008000000 */
[----:B------:R-:W3:Y:S01]  /*4390*/  REDUX UR6, R0 ;  /* 0x00000000000673c4 */ /* 0x000ee20000000000 */
[----:B-1----:R-:W-:Y:S01]  /*43a0*/  ISETP.EQ.U32.AND P0, PT, R2, UR7, PT ;  /* 0x0000000702007c0c */ /* 0x002fe2000bf02070 */
[----:B--2---:R-:W-:Y:S01]  /*43b0*/  IMAD.U32 R2, RZ, RZ, UR5 ;  /* 0x00000005ff027e24 */ /* 0x004fe2000f8e00ff */
[----:B---3--:R-:W-:-:S11]  /*43c0*/  MOV R3, UR6 ;  /* 0x0000000600037c02 */ /* 0x008fd60008000f00 */
[----:B------:R1:W-:Y:S04]  /*43d0*/  @P0 ATOMS.AND RZ, [UR4+0x14], R3 ;  /* 0x00001403ffff098c */ /* 0x0003e8000a800004 */
[----:B------:R1:W-:Y:S01]  /*43e0*/  @P0 ATOMS.AND RZ, [UR4+0x18], R2 ;  /* 0x00001802ffff098c */ /* 0x0003e2000a800004 */
[----:B------:R-:W-:Y:S05]  /*43f0*/  BRA `(.L_x_85) ;  /* 0x0000000000147947 */ /* 0x000fea0003800000 */
.L_x_84:
[----:B------:R-:W-:Y:S02]  /*4400*/  MOV R2, 0x4420 ;  /* 0x0000442000027802 */ /* 0x000fe40000000f00 */
[----:B---345:R-:W-:Y:S05]  /*4410*/  CALL.REL.NOINC `($__internal_0_$__cuda_sm10x_tcgen05_guardrail_trap_col_being_dealloced_not_returned_by_alloc) ;  /* 0x0000003400e47944 */ /* 0x038fea0003c00000 */
[----:B------:R-:W-:Y:S05]  /*4420*/  BRA `(.L_x_85) ;  /* 0x0000000000087947 */ /* 0x000fea0003800000 */
.L_x_83:
[----:B------:R-:W-:Y:S02]  /*4430*/  MOV R2, 0x4450 ;  /* 0x0000445000027802 */ /* 0x000fe40000000f00 */
[----:B---345:R-:W-:Y:S05]  /*4440*/  CALL.REL.NOINC `($__internal_2_$__cuda_sm10x_tcgen05_guardrail_trap_unallocated_columns_being_dealloced) ;  /* 0x0000003400f07944 */ /* 0x038fea0003c00000 */
.L_x_85:
[----:B------:R-:W-:Y:S01]  /*4450*/  NOP ;  /* 0x0000000000007918 */ /* 0x000fe20000000000 */
[----:B----4-:R-:W-:Y:S05]  /*4460*/  EXIT ;  /* 0x000000000000794d */ /* 0x010fea0003800000 */
.L_x_56:
[----:B------:R-:W-:-:S09]  /*4470*/  UISETP.NE.OR UP5, UPT, UR10, 0x3, !UP5 ;  /* 0x000000030a00788c */ /* 0x000fd2000efa5670 */
[----:B------:R-:W-:Y:S05]  /*4480*/  BRA.U UP5, `(.L_x_86) ;  /* 0x0000000905fc7547 */ /* 0x000fea000b800000 */
[----:B------:R-:W1:Y:S01]  /*4490*/  LDCU.64 UR6, c[0x0][0x888] ;  /* 0x00011100ff0677ac */ /* 0x000e620008000a00 */
[----:B------:R-:W2:Y:S01]  /*44a0*/  LDC R0, c[0x0][0xb30] ;  /* 0x0002cc00ff007b82 */ /* 0x000ea20000000800 */
[----:B------:R-:W-:Y:S01]  /*44b0*/  IMAD.MOV.U32 R30, RZ, RZ, 0x1 ;  /* 0x00000001ff1e7424 */ /* 0x000fe200078e00ff */
[----:B------:R-:W-:Y:S01]  /*44c0*/  CS2R R28, SRZ ;  /* 0x00000000001c7805 */ /* 0x000fe2000001ff00 */
[----:B------:R-:W3:Y:S01]  /*44d0*/  LDCU.64 UR4, c[0x0][0x890] ;  /* 0x00011200ff0477ac */ /* 0x000ee20008000a00 */
[----:B------:R-:W-:Y:S01]  /*44e0*/  IMAD.MOV.U32 R25, RZ, RZ, 0x1800 ;  /* 0x00001800ff197424 */ /* 0x000fe200078e00ff */
[----:B------:R-:W-:-:S03]  /*44f0*/  UMOV UR8, 0x400 ;  /* 0x0000040000087882 */ /* 0x000fc60000000000 */
[----:B------:R-:W4:Y:S01]  /*4500*/  LDC R19, c[0x0][0x370] ;  /* 0x0000dc00ff137b82 */ /* 0x000f220000000800 */
[----:B------:R-:W-:-:S07]  /*4510*/  UPLOP3.LUT UP1, UPT, UPT, UPT, UPT, 0x40, 0x4 ;  /* 0x000000000004789c */ /* 0x000fce0003f2e870 */
[----:B------:R-:W4:Y:S01]  /*4520*/  LDC R2, c[0x0][0xb0c] ;  /* 0x0002c300ff027b82 */ /* 0x000f220000000800 */
[----:B-1----:R-:W-:Y:S02]  /*4530*/  UISETP.NE.U32.AND UP4, UPT, UR6, URZ, UPT ;  /* 0x000000ff0600728c */ /* 0x002fe4000bf85070 */
[----:B------:R-:W-:Y:S02]  /*4540*/  ULEA UR6, UR37, UR8, 0x18 ;  /* 0x0000000825067291 */ /* 0x000fe4000f8ec0ff */
[----:B------:R-:W-:Y:S02]  /*4550*/  UISETP.NE.AND.EX UP4, UPT, UR7, URZ, UPT, UP4 ;  /* 0x000000ff0700728c */ /* 0x000fe4000bf85340 */
[----:B------:R-:W-:Y:S01]  /*4560*/  UIADD3 UR7, UPT, UPT, UR6, 0x50, URZ ;  /* 0x0000005006077890 */ /* 0x000fe2000fffe0ff */
[----:B------:R-:W1:Y:S01]  /*4570*/  LDC R18, c[0x0][0xb20] ;  /* 0x0002c800ff127b82 */ /* 0x000e620000000800 */
[----:B---3--:R-:W-:Y:S01]  /*4580*/  UISETP.NE.U32.AND UP5, UPT, UR4, URZ, UPT ;  /* 0x000000ff0400728c */ /* 0x008fe2000bfa5070 */
[----:B--2---:R-:W-:Y:S01]  /*4590*/  ISETP.NE.AND P1, PT, R0, 0x1, PT ;  /* 0x000000010000780c */ /* 0x004fe20003f25270 */
[----:B------:R-:W-:-:S02]  /*45a0*/  UPRMT UR37, UR37, 0x654, UR7 ;  /* 0x0000065425257896 */ /* 0x000fc40008000007 */
[----:B------:R-:W-:-:S03]  /*45b0*/  UISETP.NE.AND.EX UP5, UPT, UR5, URZ, UPT, UP5 ;  /* 0x000000ff0500728c */ /* 0x000fc6000bfa5350 */
[----:B------:R-:W2:Y:S08]  /*45c0*/  LDC.64 R32, c[0x0][0x348] ;  /* 0x0000d200ff207b82 */ /* 0x000eb00000000a00 */
[----:B------:R-:W3:Y:S08]  /*45d0*/  LDC.64 R16, c[0x0][0xb10] ;  /* 0x0002c400ff107b82 */ /* 0x000ef00000000a00 */
[----:B------:R-:W1:Y:S08]  /*45e0*/  LDC.64 R6, c[0x0][0xb18] ;  /* 0x0002c600ff067b82 */ /* 0x000e700000000a00 */
[----:B------:R-:W1:Y:S08]  /*45f0*/  LDC.64 R4, c[0x0][0xb28] ;  /* 0x0002ca00ff047b82 */ /* 0x000e700000000a00 */
[----:B----4-:R-:W1:Y:S02]  /*4600*/  LDC R24, c[0x0][0x374] ;  /* 0x0000dd00ff187b82 */ /* 0x010e640000000800 */
.L_x_94:
[C---:B------:R-:W-:Y:S02]  /*4610*/  LEA R0, R29.reuse, UR6, 0x3 ;  /* 0x000000061d007c11 */ /* 0x040fe4000f8e18ff */
[----:B------:R-:W-:Y:S02]  /*4620*/  SHF.L.U32 R3, R28, 0x1f, RZ ;  /* 0x0000001f1c037819 */ /* 0x000fe400000006ff */
[----:B------:R-:W-:Y:S02]  /*4630*/  LEA R20, R29, UR6, 0x4 ;  /* 0x000000061d147c11 */ /* 0x000fe4000f8e20ff */
[----:B----4-:R-:W4:Y:S02]  /*4640*/  SYNCS.PHASECHK.TRANS64.TRYWAIT P0, [R0+URZ+0x70], R3 ;  /* 0x00007003000075a7 */ /* 0x010f2400080011ff */
[----:B----4-:R-:W-:Y:S05]  /*4650*/  @!P0 BRA `(.L_x_87) ;  /* 0x0000003000d08947 */ /* 0x010fea0003800000 */
.L_x_143:
[----:B------:R-:W-:Y:S01]  /*4660*/  ISETP.GE.AND P0, PT, R60, 0x1, PT ;  /* 0x000000013c00780c */ /* 0x000fe20003f06270 */
[----:B------:R-:W1:Y:S01]  /*4670*/  LDS.128 R20, [R20+0x100] ;  /* 0x0001000014147984 */ /* 0x000e620000000c00 */
[----:B------:R-:W-:Y:S01]  /*4680*/  ISETP.NE.U32.AND P4, PT, RZ, UR4, PT ;  /* 0x00000004ff007c0c */ /* 0x000fe2000bf85070 */
[----:B----4-:R-:W-:Y:S01]  /*4690*/  VIADD R0, R0, 0x80 ;  /* 0x0000008000007836 */ /* 0x010fe20000000000 */
[----:B------:R-:W-:Y:S02]  /*46a0*/  SHF.L.U32 R26, R30, 0x1f, RZ ;  /* 0x0000001f1e1a7819 */ /* 0x000fe400000006ff */
[----:B------:R-:W-:Y:S02]  /*46b0*/  ISETP.NE.AND.EX P4, PT, RZ, UR5, PT, P4 ;  /* 0x00000005ff007c0c */ /* 0x000fe4000bf85340 */
[----:B------:R-:W-:Y:S01]  /*46c0*/  PRMT R0, RZ, 0x654, R0 ;  /* 0x00000654ff007816 */ /* 0x000fe20000000000 */
[----:B------:R-:W-:Y:S01]  /*46d0*/  @!PT LDS RZ, [RZ] ;  /* 0x00000000fffff984 */ /* 0x000fe20000000800 */
[----:B------:R-:W-:Y:S01]  /*46e0*/  @!PT LDS RZ, [RZ] ;  /* 0x00000000fffff984 */ /* 0x000fe20000000800 */
[----:B------:R-:W-:Y:S01]  /*46f0*/  @!PT LDS RZ, [RZ] ;  /* 0x00000000fffff984 */ /* 0x000fe20000000800 */
[----:B------:R-:W-:Y:S01]  /*4700*/  @!PT LDS RZ, [RZ] ;  /* 0x00000000fffff984 */ /* 0x000fe20000000800 */
[----:B------:R4:W-:Y:S06]  /*4710*/  MEMBAR.ALL.CTA ;  /* 0x0000000000007992 */ /* 0x0009ec0000008000 */
[----:B----4-:R-:W4:Y:S02]  /*4720*/  FENCE.VIEW.ASYNC.S ;  /* 0x00000000000073c6 */ /* 0x010f240000000000 */
[----:B----4-:R4:W-:Y:S01]  /*4730*/  SYNCS.ARRIVE.TRANS64.RED.A1T0 RZ, [R0+URZ], RZ ;  /* 0x000000ff00ff79a7 */ /* 0x0109e200081004ff */
[----:B-1----:R-:W-:Y:S11]  /*4740*/  LOP3.LUT P3, RZ, R22, 0x1, RZ, 0xc0, !PT ;  /* 0x0000000116ff7812 */ /* 0x002ff6000786c0ff */
[----:B------:R-:W-:Y:S02]  /*4750*/  @!UPT UIADD3 URZ, UPT, UPT, URZ, URZ, URZ ;  /* 0x000000fffffff290 */ /* 0x000fe4000fffe0ff */
[----:B------:R-:W-:Y:S02]  /*4760*/  @P3 MOV R13, R20 ;  /* 0x00000014000d3202 */ /* 0x000fe40000000f00 */
[----:B------:R-:W-:Y:S01]  /*4770*/  @P3 LOP3.LUT R8, R21, 0xffff, RZ, 0xc0, !PT ;  /* 0x0000ffff15083812 */ /* 0x000fe200078ec0ff */
[----:B----4-:R-:W-:Y:S06]  /*4780*/  @!P0 BRA `(.L_x_88) ;  /* 0x0000000000a48947 */ /* 0x010fec0003800000 */
[----:B------:R-:W-:Y:S01]  /*4790*/  IMAD.HI.U32 R31, R24, R7, RZ ;  /* 0x00000007181f7227 */ /* 0x000fe200078e00ff */
[----:B------:R-:W-:Y:S02]  /*47a0*/  ISETP.NE.AND P0, PT, R6, 0x1, PT ;  /* 0x000000010600780c */ /* 0x000fe40003f05270 */
[----:B------:R-:W-:Y:S01]  /*47b0*/  ISETP.NE.AND P2, PT, R60, 0x1, PT ;  /* 0x000000013c00780c */ /* 0x000fe20003f45270 */
[----:B---3--:R-:W-:Y:S01]  /*47c0*/  IMAD.HI.U32 R34, R19, R16, RZ ;  /* 0x0000001013227227 */ /* 0x008fe200078e00ff */
[----:B------:R-:W-:Y:S02]  /*47d0*/  SHF.R.U32.HI R31, RZ, R18, R31 ;  /* 0x00000012ff1f7219 */ /* 0x000fe4000001161f */
[----:B------:R-:W-:Y:S01]  /*47e0*/  ISETP.NE.AND P5, PT, R2, 0x1, PT ;  /* 0x000000010200780c */ /* 0x000fe20003fa5270 */
[----:B------:R-:W-:Y:S01]  /*47f0*/  IMAD.HI.U32 R36, R13, R16, RZ ;  /* 0x000000100d247227 */ /* 0x000fe200078e00ff */
[----:B------:R-:W-:Y:S02]  /*4800*/  SHF.R.U32.HI R34, RZ, R17, R34 ;  /* 0x00000011ff227219 */ /* 0x000fe40000011622 */
[----:B------:R-:W-:Y:S01]  /*4810*/  SEL R3, R24, R31, !P0 ;  /* 0x0000001f18037207 */ /* 0x000fe20004000000 */
[C---:B------:R-:W-:Y:S01]  /*4820*/  IMAD.HI.U32 R31, R8.reuse, R7, RZ ;  /* 0x00000007081f7227 */ /* 0x040fe200078e00ff */
[----:B------:R-:W-:Y:S02]  /*4830*/  SEL R11, R19, R34, !P5 ;  /* 0x00000022130b7207 */ /* 0x000fe40006800000 */
[----:B------:R-:W-:Y:S01]  /*4840*/  SHF.R.U32.HI R36, RZ, R17, R36 ;  /* 0x00000011ff247219 */ /* 0x000fe20000011624 */
[----:B------:R-:W-:Y:S01]  /*4850*/  IMAD.HI.U32 R38, R3, R4, RZ ;  /* 0x0000000403267227 */ /* 0x000fe200078e00ff */
[----:B------:R-:W-:Y:S03]  /*4860*/  SHF.R.U32.HI R31, RZ, R18, R31 ;  /* 0x00000012ff1f7219 */ /* 0x000fe6000001161f */
[----:B------:R-:W-:Y:S01]  /*4870*/  IMAD.HI.U32 R34, R11, R4, RZ ;  /* 0x000000040b227227 */ /* 0x000fe200078e00ff */
[----:B------:R-:W-:Y:S02]  /*4880*/  @P2 SHF.R.U32.HI R3, RZ, R5, R38 ;  /* 0x00000005ff032219 */ /* 0x000fe40000011626 */
[----:B------:R-:W-:Y:S02]  /*4890*/  SEL R9, R8, R31, !P0 ;  /* 0x0000001f08097207 */ /* 0x000fe40004000000 */
[----:B------:R-:W-:Y:S01]  /*48a0*/  @P2 SHF.R.U32.HI R11, RZ, R5, R34 ;  /* 0x00000005ff0b2219 */ /* 0x000fe20000011622 */
[C---:B------:R-:W-:Y:S01]  /*48b0*/  IMAD R10, R60.reuse, R3, RZ ;  /* 0x000000033c0a7224 */ /* 0x040fe200078e02ff */
[----:B------:R-:W-:Y:S01]  /*48c0*/  SEL R3, R13, R36, !P5 ;  /* 0x000000240d037207 */ /* 0x000fe20006800000 */
[C---:B------:R-:W-:Y:S03]  /*48d0*/  IMAD.HI.U32 R14, R9.reuse, R4, RZ ;  /* 0x00000004090e7227 */ /* 0x040fe600078e00ff */
[----:B------:R-:W-:Y:S01]  /*48e0*/  ISETP.GE.AND P0, PT, R9, R10, PT ;  /* 0x0000000a0900720c */ /* 0x000fe20003f06270 */
[C---:B------:R-:W-:Y:S01]  /*48f0*/  IMAD R12, R60.reuse, R11, RZ ;  /* 0x0000000b3c0c7224 */ /* 0x040fe200078e02ff */
[-C--:B------:R-:W-:Y:S04]  /*4900*/  SHF.R.U32.HI R14, RZ, R5.reuse, R14 ;  /* 0x00000005ff0e7219 */ /* 0x080fe8000001160e */
[----:B------:R-:W-:Y:S02]  /*4910*/  ISETP.GE.OR P0, PT, R3, R12, P0 ;  /* 0x0000000c0300720c */ /* 0x000fe40000706670 */
[----:B------:R-:W-:Y:S05]  /*4920*/  SEL R15, R9, R14, !P2 ;  /* 0x0000000e090f7207 */ /* 0x000fea0005000000 */
[----:B------:R-:W-:Y:S04]  /*4930*/  IMAD.MOV R14, RZ, RZ, -R15 ;  /* 0x000000ffff0e7224 */ /* 0x000fe800078e0a0f */
[----:B------:R-:W-:Y:S02]  /*4940*/  IMAD R14, R60, R14, R9 ;  /* 0x0000000e3c0e7224 */ /* 0x000fe400078e0209 */
[C---:B------:R-:W-:Y:S05]  /*4950*/  @!P0 IMAD.HI.U32 R10, R3.reuse, R4, RZ ;  /* 0x00000004030a8227 */ /* 0x040fea00078e00ff */
[----:B------:R-:W-:Y:S04]  /*4960*/  @!P0 SHF.R.U32.HI R10, RZ, R5, R10 ;  /* 0x00000005ff0a8219 */ /* 0x000fe8000001160a */
[----:B------:R-:W-:Y:S01]  /*4970*/  @!P0 SEL R0, R3, R10, !P2 ;  /* 0x0000000a03008207 */ /* 0x000fe20005000000 */
[----:B------:R-:W-:Y:S03]  /*4980*/  IMAD.MOV R10, RZ, RZ, -R3 ;  /* 0x000000ffff0a7224 */ /* 0x000fe600078e0a03 */
[----:B------:R-:W-:Y:S01]  /*4990*/  @!P0 IADD3 R15, PT, PT, R15, -R0, RZ ;  /* 0x800000000f0f8210 */ /* 0x000fe20007ffe0ff */
[----:B------:R-:W-:Y:S01]  /*49a0*/  @!P0 IMAD R0, R11, R14, R0 ;  /* 0x0000000e0b008224 */ /* 0x000fe200078e0200 */
[----:B------:R-:W-:Y:S01]  /*49b0*/  IADD3 R11, PT, PT, -R9, RZ, RZ ;  /* 0x000000ff090b7210 */ /* 0x000fe20007ffe1ff */
[----:B------:R-:W-:Y:S02]  /*49c0*/  IMAD R13, R2, R10, R13 ;  /* 0x0000000a020d7224 */ /* 0x000fe400078e020d */
[----:B------:R-:W-:Y:S02]  /*49d0*/  @!P0 IMAD R9, R15, R60, R3 ;  /* 0x0000003c0f098224 */ /* 0x000fe400078e0203 */
[----:B------:R-:W-:Y:S02]  /*49e0*/  @!P0 IMAD.MOV.U32 R3, RZ, RZ, R0 ;  /* 0x000000ffff038224 */ /* 0x000fe400078e0000 */
[----:B------:R-:W-:Y:S02]  /*49f0*/  IMAD R8, R6, R11, R8 ;  /* 0x0000000b06087224 */ /* 0x000fe400078e0208 */
[----:B------:R-:W-:Y:S02]  /*4a00*/  IMAD R13, R3, R2, R13 ;  /* 0x00000002030d7224 */ /* 0x000fe400078e020d */
[----:B------:R-:W-:Y:S02]  /*4a10*/  IMAD R8, R9, R6, R8 ;  /* 0x0000000609087224 */ /* 0x000fe400078e0208 */
.L_x_88:
[----:B------:R-:W-:Y:S05]  /*4a20*/  BRA.U UP1, `(.L_x_89) ;  /* 0x0000000101107547 */ /* 0x000fea000b800000 */
[----:B------:R-:W-:Y:S04]  /*4a30*/  MOV R0, UR14 ;  /* 0x0000000e00007c02 */ /* 0x000fe80008000f00 */
[----:B------:R-:W-:Y:S04]  /*4a40*/  SHF.L.U32 R3, R0, 0x1f, RZ ;  /* 0x0000001f00037819 */ /* 0x000fe800000006ff */
[----:B------:R-:W1:Y:S02]  /*4a50*/  SYNCS.PHASECHK.TRANS64.TRYWAIT P0, [UR6+0x68], R3 ;  /* 0x00006803ff0075a7 */ /* 0x000e640008001106 */
[----:B-1----:R-:W-:Y:S05]  /*4a60*/  @!P0 BRA `(.L_x_90) ;  /* 0x0000002c00e08947 */ /* 0x002fea0003800000 */
.L_x_89:
[----:B------:R-:W-:Y:S05]  /*4a70*/  BRA.U !UP5, `(.L_x_91) ;  /* 0x000000010d347547 */ /* 0x000fea000b800000 */
[----:B------:R-:W-:Y:S01]  /*4a80*/  UPLOP3.LUT UP0, UPT, UPT, UPT, UP4, 0x80, 0x8 ;  /* 0x000000000008789c */ /* 0x000fe20003f0f040 */
[----:B------:R-:W-:Y:S05]  /*4a90*/  HFMA2 R129, -RZ, RZ, 0, 5.9604644775390625e-08 ;  /* 0x00000001ff817431 */ /* 0x000fea00000001ff */
[----:B------:R-:W-:Y:S05]  /*4aa0*/  PLOP3.LUT P0, PT, PT, PT, UP0, 0x80, 0x8 ;  /* 0x000000000008781c */ /* 0x000fea0003f0f008 */
[----:B------:R-:W4:Y:S01]  /*4ab0*/  @UP0 LDCU.64 UR8, c[0x0][0x888] ;  /* 0x00011100ff0807ac */ /* 0x000f220008000a00 */
[----:B------:R-:W-:Y:S04]  /*4ac0*/  @UP0 UIMAD UR7, UR36, UR4, URZ ;  /* 0x00000004240702a4 */ /* 0x000fe8000f8e02ff */
[----:B----4-:R-:W-:Y:S06]  /*4ad0*/  @UP0 UIMAD.WIDE UR8, UR7, 0x4, UR8 ;  /* 0x00000004070808a5 */ /* 0x010fec000f8e0208 */
[----:B------:R-:W-:Y:S02]  /*4ae0*/  IMAD.U32 R10, RZ, RZ, UR8 ;  /* 0x00000008ff0a7e24 */ /* 0x000fe4000f8e00ff */
[----:B------:R-:W-:Y:S05]  /*4af0*/  IMAD.U32 R11, RZ, RZ, UR9 ;  /* 0x00000009ff0b7e24 */ /* 0x000fea000f8e00ff */
[----:B-1----:R-:W4:Y:S02]  /*4b00*/  @P0 LDG.E R0, desc[UR44][R10.64] ;  /* 0x0000002c0a000981 */ /* 0x002f24000c1e1900 */
[----:B----4-:R-:W-:Y:S01]  /*4b10*/  @P0 R2UR UR38, R0 ;  /* 0x00000000002602ca */ /* 0x010fe200000e0000 */
[----:B------:R-:W-:Y:S05]  /*4b20*/  IMAD.MOV.U32 R0, RZ, RZ, 0x1 ;  /* 0x00000001ff007424 */ /* 0x000fea00078e00ff */
[----:B------:R-:W-:Y:S08]  /*4b30*/  @!P0 PRMT R129, R0, 0x7610, R129 ;  /* 0x0000761000818816 */ /* 0x000ff00000000081 */
[----:B------:R-:W4:Y:S02]  /*4b40*/  @!UP0 LDCU UR38, c[0x0][0x880] ;  /* 0x00011000ff2687ac */ /* 0x000f240008000800 */
.L_x_91:
[----:B----4-:R-:W-:Y:S01]  /*4b50*/  @!P4 FSETP.EQ.AND P5, PT, RZ, UR38, PT ;  /* 0x00000026ff00cc0b */ /* 0x010fe2000bfa2000 */
[----:B------:R-:W-:Y:S01]  /*4b60*/  @!UPT UIADD3 URZ, UPT, UPT, URZ, URZ, URZ ;  /* 0x000000fffffff290 */ /* 0x000fe2000fffe0ff */
[----:B------:R-:W-:Y:S11]  /*4b70*/  @!P4 BRA `(.L_x_92) ;  /* 0x000000000014c947 */ /* 0x000ff60003800000 */
[----:B------:R-:W-:Y:S02]  /*4b80*/  LOP3.LUT P0, RZ, R129, 0xff, RZ, 0xc0, !PT ;  /* 0x000000ff81ff7812 */ /* 0x000fe4000780c0ff */
[----:B------:R-:W-:Y:S04]  /*4b90*/  PLOP3.LUT P5, PT, PT, PT, UP0, 0x80, 0x8 ;  /* 0x000000000008781c */ /* 0x000fe80003faf008 */
[----:B------:R-:W-:Y:S07]  /*4ba0*/  PLOP3.LUT P5, PT, P5, PT, PT, 0x8, 0x80 ;  /* 0x000000000080781c */ /* 0x000fee0002fae170 */
[----:B------:R-:W-:Y:S11]  /*4bb0*/  @P0 FSETP.EQ.AND P5, PT, RZ, UR38, PT ;  /* 0x00000026ff000c0b */ /* 0x000ff6000bfa2000 */
[----:B------:R-:W-:Y:S02]  /*4bc0*/  @!UPT UIADD3 URZ, UPT, UPT, URZ, URZ, URZ ;  /* 0x000000fffffff290 */ /* 0x000fe4000fffe0ff */
.L_x_92:
[----:B------:R-:W4:Y:S01]  /*4bd0*/  SYNCS.PHASECHK.TRANS64.TRYWAIT P4, [UR6+0x58], R26 ;  /* 0x0000581aff0075a7 */ /* 0x000f220008081106 */
[----:B------:R-:W-:Y:S01]  /*4be0*/  @P3 SHF.R.U32.HI R27, RZ, 0x10, R21 ;  /* 0x00000010ff1b3819 */ /* 0x000fe20000011615 */
[----:B------:R-:W-:Y:S01]  /*4bf0*/  VIADD R29, R29, 0x1 ;  /* 0x000000011d1d7836 */ /* 0x000fe20000000000 */
[----:B------:R-:W2:Y:S08]  /*4c00*/  LDC.64 R14, c[0x0][0xb10] ;  /* 0x0002c400ff0e7b82 */ /* 0x000eb00000000a00 */
[----:B------:R-:W3:Y:S08]  /*4c10*/  LDC.64 R10, c[0x0][0xb18] ;  /* 0x0002c600ff0a7b82 */ /* 0x000ef00000000a00 */
[----:B-1----:R-:W1:Y:S08]  /*4c20*/  @!P1 LDC R0, c[0x0][0xb20] ;  /* 0x0002c800ff009b82 */ /* 0x002e700000000800 */
[----:B------:R-:W1:Y:S01]  /*4c30*/  @!P1 LDC R3, c[0x0][0xb0c] ;  /* 0x0002c300ff039b82 */ /* 0x000e620000000800 */
[----:B--2---:R-:W-:Y:S05]  /*4c40*/  @!P1 IMAD.HI.U32 R14, R13, R14, RZ ;  /* 0x0000000e0d0e9227 */ /* 0x004fea00078e00ff */
[----:B------:R-:W-:Y:S01]  /*4c50*/  @!P1 SHF.R.U32.HI R14, RZ, R15, R14 ;  /* 0x0000000fff0e9219 */ /* 0x000fe2000001160e */
[----:B---3--:R-:W-:Y:S01]  /*4c60*/  @!P1 IMAD.HI.U32 R11, R8, R11, RZ ;  /* 0x0000000b080b9227 */ /* 0x008fe200078e00ff */
[----:B------:R-:W-:Y:S04]  /*4c70*/  @!P1 ISETP.NE.AND P0, PT, R10, 0x1, PT ;  /* 0x000000010a00980c */ /* 0x000fe80003f05270 */
[----:B-1----:R-:W-:Y:S02]  /*4c80*/  @!P1 SHF.R.U32.HI R9, RZ, R0, R11 ;  /* 0x00000000ff099219 */ /* 0x002fe4000001160b */
[----:B------:R-:W-:Y:S02]  /*4c90*/  @!P1 ISETP.NE.AND P2, PT, R3, 0x1, PT ;  /* 0x000000010300980c */ /* 0x000fe40003f45270 */
[----:B------:R-:W-:Y:S02]  /*4ca0*/  @!P1 SEL R9, R8, R9, !P0 ;  /* 0x0000000908099207 */ /* 0x000fe40004000000 */
[----:B------:R-:W-:Y:S02]  /*4cb0*/  ELECT P0, URZ, PT ;  /* 0x0000000000ff782f */ /* 0x000fe40003800000 */
[----:B------:R-:W-:Y:S05]  /*4cc0*/  @!P1 SEL R14, R13, R14, !P2 ;  /* 0x0000000e0d0e9207 */ /* 0x000fea0005000000 */
[----:B------:R-:W-:Y:S02]  /*4cd0*/  @!P1 IMAD.IADD R0, R9, 0x1, -R14 ;  /* 0x0000000109009824 */ /* 0x000fe400078e0a0e */
[----:B------:R-:W-:Y:S02]  /*4ce0*/  @!P1 IMAD.IADD R9, R14, 0x1, -R9 ;  /* 0x000000010e099824 */ /* 0x000fe400078e0a09 */
[----:B------:R-:W-:Y:S02]  /*4cf0*/  @!P1 IMAD R13, R0, R3, R13 ;  /* 0x00000003000d9224 */ /* 0x000fe400078e020d */
[----:B------:R-:W-:Y:S01]  /*4d00*/  @!P1 IMAD R8, R9, R10, R8 ;  /* 0x0000000a09089224 */ /* 0x000fe200078e0208 */
[----:B----4-:R-:W-:Y:S06]  /*4d10*/  @!P4 BRA `(.L_x_93) ;  /* 0x0000002c004cc947 */ /* 0x010fec0003800000 */
.L_x_146:
[----:B------:R-:W-:Y:S01]  /*4d20*/  PLOP3.LUT P5, PT, P5, P0, PT, 0xf2, 0x2f ;  /* 0x00000000002f781c */ /* 0x000fe20002fa1e72 */
[----:B------:R-:W-:Y:S01]  /*4d30*/  UMOV UR22, 0x0 ;  /* 0x0000000000167882 */ /* 0x000fe20000000000 */
[----:B------:R-:W-:Y:S01]  /*4d40*/  UMOV UR23, 0x10000000 ;  /* 0x1000000000177882 */ /* 0x000fe20000000000 */
[----:B------:R-:W-:Y:S01]  /*4d50*/  LOP3.LUT R30, R30, 0x1, RZ, 0x3c, !PT ;  /* 0x000000011e1e7812 */ /* 0x000fe200078e3cff */
[----:B------:R-:W-:Y:S01]  /*4d60*/  UMOV UR28, UR36 ;  /* 0x00000024001c7c82 */ /* 0x000fe20008000000 */
[----:B------:R-:W-:Y:S01]  /*4d70*/  UMOV UR20, UR36 ;  /* 0x0000002400147c82 */ /* 0x000fe20008000000 */
[----:B------:R-:W-:Y:S01]  /*4d80*/  UMOV UR12, UR36 ;  /* 0x00000024000c7c82 */ /* 0x000fe20008000000 */
[----:B------:R-:W-:Y:S06]  /*4d90*/  @P3 R2UR UR36, R27 ;  /* 0x000000001b2432ca */ /* 0x000fec00000e0000 */
[----:B-1----:R-:W-:Y:S01]  /*4da0*/  @!P5 IADD3 R3, P0, PT, R32, 0x580, RZ ;  /* 0x000005802003d810 */ /* 0x002fe20007f1e0ff */
[----:B------:R-:W-:Y:S01]  /*4db0*/  @!P5 IMAD R128, R128, 0x30, RZ ;  /* 0x000000308080d824 */ /* 0x000fe200078e02ff */
[----:B------:R-:W-:Y:S01]  /*4dc0*/  VOTEU.ALL UP1, P5 ;  /* 0x0000000000ff7886 */ /* 0x000fe20002820000 */
[----:B------:R-:W-:Y:S01]  /*4dd0*/  @!P5 IMAD.SHL.U32 R123, R123, 0x80, RZ ;  /* 0x000000807b7bd824 */ /* 0x000fe200078e00ff */
[----:B------:R-:W-:Y:S01]  /*4de0*/  @!P5 R2UR UR8, R3 ;  /* 0x000000000308d2ca */ /* 0x000fe200000e0000 */
[----:B------:R-:W-:Y:S01]  /*4df0*/  @!P5 IMAD.X R0, RZ, RZ, R33, P0 ;  /* 0x000000ffff00d224 */ /* 0x000fe200000e0621 */
[----:B------:R-:W-:Y:S01]  /*4e00*/  @!P5 R2UR UR26, R128 ;  /* 0x00000000801ad2ca */ /* 0x000fe200000e0000 */
[----:B------:R-:W-:Y:S01]  /*4e10*/  @!UP1 UIADD3 UR25, UPT, UPT, UR6, 0x50, URZ ;  /* 0x0000005006199890 */ /* 0x000fe2000fffe0ff */
[----:B------:R-:W-:Y:S01]  /*4e20*/  @!P5 R2UR UR27, R123 ;  /* 0x000000007b1bd2ca */ /* 0x000fe200000e0000 */
[----:B------:R-:W-:Y:S01]  /*4e30*/  @!UP1 UIADD3 UR24, UPT, UPT, UR6, 0x180, URZ ;  /* 0x0000018006189890 */ /* 0x000fe2000fffe0ff */
[----:B------:R-:W-:Y:S01]  /*4e40*/  @!P5 R2UR UR7, R0 ;  /* 0x000000000007d2ca */ /* 0x000fe200000e0000 */
[----:B------:R-:W-:Y:S01]  /*4e50*/  VOTEU.ALL UP3, P5 ;  /* 0x0000000000ff7886 */ /* 0x000fe20002860000 */
[----:B------:R-:W-:Y:S01]  /*4e60*/  @!UP1 UIADD3 UR16, UPT, UPT, UR6, 0x980, URZ ;  /* 0x0000098006109890 */ /* 0x000fe2000fffe0ff */
[C---:B------:R-:W-:Y:S01]  /*4e70*/  ISETP.NE.AND P0, PT, R29.reuse, 0x2, PT ;  /* 0x000000021d00780c */ /* 0x040fe20003f05270 */
[----:B------:R-:W-:Y:S01]  /*4e80*/  VOTEU.ALL UP2, P5 ;  /* 0x0000000000ff7886 */ /* 0x000fe20002840000 */
[----:B------:R-:W-:Y:S01]  /*4e90*/  UMOV UR17, UR25 ;  /* 0x0000001900117c82 */ /* 0x000fe20008000000 */
[----:B------:R-:W-:Y:S01]  /*4ea0*/  UMOV UR9, UR25 ;  /* 0x0000001900097c82 */ /* 0x000fe20008000000 */
[----:B------:R-:W-:Y:S01]  /*4eb0*/  IMAD.U32 R10, RZ, RZ, UR8 ;  /* 0x00000008ff0a7e24 */ /* 0x000fe2000f8e00ff */
[----:B------:R-:W-:Y:S01]  /*4ec0*/  @!UP1 UIADD3 UR8, UPT, UPT, UR6, 0x1180, URZ ;  /* 0x0000118006089890 */ /* 0x000fe2000fffe0ff */
[----:B------:R-:W-:Y:S01]  /*4ed0*/  SEL R3, RZ, 0x1, P0 ;  /* 0x00000001ff037807 */ /* 0x000fe20000000000 */
[----:B------:R-:W-:Y:S01]  /*4ee0*/  @!UP1 UIADD3 UR18, UPT, UPT, UR26, 0x10, URZ ;  /* 0x000000101a129890 */ /* 0x000fe2000fffe0ff */
[----:B------:R-:W-:Y:S01]  /*4ef0*/  SEL R29, R29, RZ, P0 ;  /* 0x000000ff1d1d7207 */ /* 0x000fe20000000000 */
[----:B------:R-:W-:Y:S01]  /*4f00*/  UMOV UR19, UR27 ;  /* 0x0000001b00137c82 */ /* 0x000fe20008000000 */
[----:B------:R-:W-:Y:S01]  /*4f10*/  IMAD.U32 R11, RZ, RZ, UR7 ;  /* 0x00000007ff0b7e24 */ /* 0x000fe2000f8e00ff */
[----:B------:R-:W-:Y:S01]  /*4f20*/  @!P5 R2UR UR30, R10 ;  /* 0x000000000a1ed2ca */ /* 0x000fe200000e0000 */
[----:B------:R-:W-:Y:S01]  /*4f30*/  @!UP1 UIADD3 UR10, UPT, UPT, UR26, 0x20, URZ ;  /* 0x000000201a0a9890 */ /* 0x000fe2000fffe0ff */
[----:B------:R-:W-:Y:S01]  /*4f40*/  LOP3.LUT R28, R28, R3, RZ, 0x3c, !PT ;  /* 0x000000031c1c7212 */ /* 0x000fe200078e3cff */
[----:B------:R-:W-:Y:S01]  /*4f50*/  VOTEU.ALL UP1, P5 ;  /* 0x0000000000ff7886 */ /* 0x000fe20002820000 */
[----:B------:R-:W-:Y:S01]  /*4f60*/  @!P5 R2UR UR31, R11 ;  /* 0x000000000b1fd2ca */ /* 0x000fe200000e0000 */
[----:B------:R-:W-:Y:S01]  /*4f70*/  UMOV UR11, UR27 ;  /* 0x0000001b000b7c82 */ /* 0x000fe20008000000 */
[----:B------:R-:W-:Y:S02]  /*4f80*/  IMAD.IADD R128, R8, 0x1, R115 ;  /* 0x0000000108807824 */ /* 0x000fe400078e0273 */
[----:B------:R-:W-:Y:S09]  /*4f90*/  IMAD.IADD R123, R13, 0x1, R122 ;  /* 0x000000010d7b7824 */ /* 0x000ff200078e027a */
[----:B------:R4:W-:Y:S01]  /*4fa0*/  @!UP3 UTMALDG.3D [UR24], [UR30], desc[UR22] ;  /* 0x000016181e00b5b4 */ /* 0x0009e20008011000 */
[----:B------:R4:W-:Y:S01]  /*4fb0*/  @!UP2 UTMALDG.3D [UR16], [UR30], desc[UR22] ;  /* 0x000016101e00a5b4 */ /* 0x0009e20008011000 */
[----:B------:R4:W-:Y:S01]  /*4fc0*/  @!UP1 UTMALDG.3D [UR8], [UR30], desc[UR22] ;  /* 0x000016081e0095b4 */ /* 0x0009e20008011000 */
[----:B------:R4:W-:Y:S01]  /*4fd0*/  @!P5 SYNCS.ARRIVE.TRANS64.RED.A0TR RZ, [UR6+0x50], R25 ;  /* 0x00005019ffffd9a7 */ /* 0x0009e20008300406 */
[----:B------:R-:W-:Y:S01]  /*4fe0*/  UPLOP3.LUT UP1, UPT, UPT, UPT, UPT, 0x80, 0x8 ;  /* 0x000000000008789c */ /* 0x000fe20003f2f070 */
[----:B------:R-:W-:Y:S01]  /*4ff0*/  SYNCS.ARRIVE.TRANS64.RED.A1T0 RZ, [UR37], RZ ;  /* 0x000000ffffff79a7 */ /* 0x000fe20008100425 */
[----:B------:R-:W-:Y:S09]  /*5000*/  @P3 BRA `(.L_x_94) ;  /* 0xfffffff400803947 */ /* 0x000ff2000383ffff */
[----:B------:R-:W-:Y:S07]  /*5010*/  MOV R0, UR6 ;  /* 0x0000000600007c02 */ /* 0x000fee0008000f00 */
.L_x_95:
[----:B-1----:R-:W-:-:S04]  /*5020*/  SHF.L.U32 R3, R30, 0x1f, RZ ;  /* 0x0000001f1e037819 */ /* 0x002fc800000006ff */
[----:B------:R1:W2:Y:S03]  /*5030*/  SYNCS.PHASECHK.TRANS64.TRYWAIT P0, [R0+URZ+0x58], R3 ;  /* 0x00005803000075a7 */ /* 0x0002a600080011ff */
[----:B--2---:R-:W-:Y:S05]  /*5040*/  @!P0 NANOSLEEP.SYNCS 0x989680 ;  /* 0x009896800000895d */ /* 0x004fea0003900000 */
[----:B------:R-:W2:Y:S02]  /*5050*/  @!P0 SYNCS.PHASECHK.TRANS64 P0, [R0+URZ+0x58], R3 ;  /* 0x00005803000085a7 */ /* 0x000ea400080010ff */
[----:B--2-4-:R-:W-:Y:S05]  /*5060*/  @P0 EXIT ;  /* 0x000000000000094d */ /* 0x014fea0003800000 */
[----:B------:R-:W-:Y:S05]  /*5070*/  BRA `(.L_x_95) ;  /* 0xfffffffc00e87947 */ /* 0x000fea000383ffff */
.L_x_86:
[----:B------:R-:W-:-:S06]  /*5080*/  UISETP.GE.AND UP1, UPT, UR10, 0x4, UPT ;  /* 0x000000040a00788c */ /* 0x000fcc000bf26270 */
[----:B------:R-:W-:-:S13]  /*5090*/  PLOP3.LUT P0, PT, PT, PT, UP1, 0x80, 0x8 ;  /* 0x000000000008781c */ /* 0x000fda0003f0f018 */
[----:B------:R-:W-:Y:S05]  /*50a0*/  @!P0 EXIT ;  /* 0x000000000000894d */ /* 0x000fea0003800000 */
[----:B------:R-:W-:Y:S01]  /*50b0*/  BAR.SYNC.DEFER_BLOCKING 0x6, 0xa0 ;  /* 0x0182800000007b1d */ /* 0x000fe20000010000 */
[C---:B------:R-:W-:Y:S01]  /*50c0*/  IMAD.U32 R2, R139.reuse, 0x10000, RZ ;  /* 0x000100008b027824 */ /* 0x040fe200078e00ff */
[----:B------:R-:W-:Y:S01]  /*50d0*/  LOP3.LUT R138, R0, 0x60, R139, 0xf8, !PT ;  /* 0x00000060008a7812 */ /* 0x000fe200078ef88b */
[----:B------:R-:W-:Y:S01]  /*50e0*/  IMAD.MOV.U32 R67, RZ, RZ, RZ ;  /* 0x000000ffff437224 */ /* 0x000fe200078e00ff */
[----:B------:R-:W-:Y:S02]  /*50f0*/  LOP3.LUT R139, R139, 0x60, RZ, 0xc0, !PT ;  /* 0x000000608b8b7812 */ /* 0x000fe400078ec0ff */
[----:B------:R-:W-:Y:S01]  /*5100*/  CS2R R136, SRZ ;  /* 0x0000000000887805 */ /* 0x000fe2000001ff00 */
[----:B------:R-:W-:Y:S01]  /*5110*/  UMOV UR39, 0x400 ;  /* 0x0000040000277882 */ /* 0x000fe20000000000 */
[----:B------:R-:W1:Y:S01]  /*5120*/  LDC R131, c[0x0][0x370] ;  /* 0x0000dc00ff837b82 */ /* 0x000e620000000800 */
[----:B------:R-:W-:Y:S01]  /*5130*/  ULEA UR39, UR37, UR39, 0x18 ;  /* 0x0000002725277291 */ /* 0x000fe2000f8ec0ff */
[----:B------:R-:W-:Y:S01]  /*5140*/  LOP3.LUT R2, R2, 0x600000, RZ, 0xc0, !PT ;  /* 0x0060000002027812 */ /* 0x000fe200078ec0ff */
[----:B------:R-:W-:Y:S01]  /*5150*/  IMAD.MOV.U32 R142, RZ, RZ, RZ ;  /* 0x000000ffff8e7224 */ /* 0x000fe200078e00ff */
[----:B------:R-:W2:Y:S01]  /*5160*/  LDCU.64 UR48, c[0x0][0x348] ;  /* 0x00006900ff3077ac */ /* 0x000ea20008000a00 */
[----:B------:R-:W-:-:S02]  /*5170*/  IMAD.MOV.U32 R135, RZ, RZ, RZ ;  /* 0x000000ffff877224 */ /* 0x000fc400078e00ff */
[----:B------:R-:W-:Y:S01]  /*5180*/  LEA R138, R138, UR39, 0x4 ;  /* 0x000000278a8a7c11 */ /* 0x000fe2000f8e20ff */
[----:B------:R-:W3:Y:S01]  /*5190*/  LDC R62, c[0x0][0xb0c] ;  /* 0x0002c300ff3e7b82 */ /* 0x000ee20000000800 */
[----:B------:R-:W4:Y:S01]  /*51a0*/  LDCU.64 UR40, c[0x0][0x888] ;  /* 0x00011100ff2877ac */ /* 0x000f220008000a00 */
[----:B------:R-:W1:Y:S06]  /*51b0*/  LDCU.64 UR42, c[0x0][0x890] ;  /* 0x00011200ff2a77ac */ /* 0x000e6c0008000a00 */
[----:B------:R-:W1:Y:S01]  /*51c0*/  LDC R130, c[0x0][0xb20] ;  /* 0x0002c800ff827b82 */ /* 0x000e620000000800 */
[----:B------:R-:W2:Y:S07]  /*51d0*/  LDS R3, [UR39+0x120] ;  /* 0x00012027ff037984 */ /* 0x000eae0008000800 */
[----:B------:R-:W1:Y:S08]  /*51e0*/  LDC R61, c[0x0][0xb30] ;  /* 0x0002cc00ff3d7b82 */ /* 0x000e700000000800 */
[----:B------:R-:W1:Y:S08]  /*51f0*/  LDC.64 R120, c[0x0][0xb10] ;  /* 0x0002c400ff787b82 */ /* 0x000e700000000a00 */
[----:B------:R-:W1:Y:S08]  /*5200*/  LDC.64 R58, c[0x0][0xb18] ;  /* 0x0002c600ff3a7b82 */ /* 0x000e700000000a00 */
[----:B------:R-:W1:Y:S08]  /*5210*/  LDC.64 R56, c[0x0][0xb28] ;  /* 0x0002ca00ff387b82 */ /* 0x000e700000000a00 */
[----:B------:R-:W1:Y:S01]  /*5220*/  LDC.64 R118, c[0x0][0x8b0] ;  /* 0x00022c00ff767b82 */ /* 0x000e620000000a00 */
[----:B--2---:R-:W-:-:S07]  /*5230*/  IMAD.IADD R2, R3, 0x1, R2 ;  /* 0x0000000103027824 */ /* 0x004fce00078e0202 */
[----:B------:R-:W2:Y:S08]  /*5240*/  LDC.64 R116, c[0x0][0x8a8] ;  /* 0x00022a00ff747b82 */ /* 0x000eb00000000a00 */
[----:B---34-:R-:W1:Y:S02]  /*5250*/  LDC R132, c[0x0][0x374] ;  /* 0x0000dd00ff847b82 */ /* 0x018e640000000800 */
.L_x_110:
[----:B------:R-:W-:Y:S02]  /*5260*/  LEA R0, R142, UR39, 0x3 ;  /* 0x000000278e007c11 */ /* 0x000fe4000f8e18ff */
[----:B------:R-:W-:Y:S02]  /*5270*/  SHF.L.U32 R3, R136, 0x1f, RZ ;  /* 0x0000001f88037819 */ /* 0x000fe400000006ff */
[----:B------:R-:W-:Y:S02]  /*5280*/  LEA R12, R142, UR39, 0x4 ;  /* 0x000000278e0c7c11 */ /* 0x000fe4000f8e20ff */
[----:B---3--:R-:W3:Y:S02]  /*5290*/  SYNCS.PHASECHK.TRANS64.TRYWAIT P0, [R0+URZ+0x70], R3 ;  /* 0x00007003000075a7 */ /* 0x008ee400080011ff */
[----:B--23--:R-:W-:Y:S05]  /*52a0*/  @!P0 BRA `(.L_x_96) ;  /* 0x0000002800008947 */ /* 0x00cfea0003800000 */
.L_x_147:
[----:B------:R-:W-:Y:S01]  /*52b0*/  ISETP.GE.AND P0, PT, R60, 0x1, PT ;  /* 0x000000013c00780c */ /* 0x000fe20003f06270 */
[----:B------:R-:W4:Y:S01]  /*52c0*/  LDS.128 R12, [R12+0x100] ;  /* 0x000100000c0c7984 */ /* 0x000f220000000c00 */
[----:B-1----:R-:W-:Y:S01]  /*52d0*/  ISETP.NE.U32.AND P3, PT, R118, RZ, PT ;  /* 0x000000ff7600720c */ /* 0x002fe20003f65070 */
[----:B---3--:R-:W-:Y:S01]  /*52e0*/  VIADD R0, R0, 0x80 ;  /* 0x0000008000007836 */ /* 0x008fe20000000000 */
[----:B------:R-:W-:Y:S04]  /*52f0*/  UISETP.NE.AND UP0, UPT, UR46, URZ, UPT ;  /* 0x000000ff2e00728c */ /* 0x000fe8000bf05270 */
[----:B------:R-:W-:Y:S01]  /*5300*/  PRMT R0, RZ, 0x654, R0 ;  /* 0x00000654ff007816 */ /* 0x000fe20000000000 */
[----:B------:R-:W-:Y:S01]  /*5310*/  @!PT LDS RZ, [RZ] ;  /* 0x00000000fffff984 */ /* 0x000fe20000000800 */
[----:B------:R-:W-:Y:S01]  /*5320*/  @!PT LDS RZ, [RZ] ;  /* 0x00000000fffff984 */ /* 0x000fe20000000800 */
[----:B------:R-:W-:Y:S01]  /*5330*/  @!PT LDS RZ, [RZ] ;  /* 0x00000000fffff984 */ /* 0x000fe20000000800 */
[----:B------:R-:W-:Y:S01]  /*5340*/  @!PT LDS RZ, [RZ] ;  /* 0x00000000fffff984 */ /* 0x000fe20000000800 */
[----:B------:R1:W-:Y:S06]  /*5350*/  MEMBAR.ALL.CTA ;  /* 0x0000000000007992 */ /* 0x0003ec0000008000 */
[----:B-1----:R-:W1:Y:S01]  /*5360*/  FENCE.VIEW.ASYNC.S ;  /* 0x00000000000073c6 */ /* 0x002e620000000000 */
[----:B------:R-:W-:Y:S01]  /*5370*/  PLOP3.LUT P2, PT, PT, PT, UP0, 0x80, 0x8 ;  /* 0x000000000008781c */ /* 0x000fe20003f4f008 */
[----:B-1----:R1:W-:Y:S01]  /*5380*/  SYNCS.ARRIVE.TRANS64.RED.A1T0 RZ, [R0+URZ], RZ ;  /* 0x000000ff00ff79a7 */ /* 0x0023e200081004ff */
[----:B----4-:R-:W-:Y:S04]  /*5390*/  LOP3.LUT P6, RZ, R14, 0x1, RZ, 0xc0, !PT ;  /* 0x000000010eff7812 */ /* 0x010fe800078cc0ff */
[----:B------:R-:W-:Y:S09]  /*53a0*/  P2R R140, PR, RZ, 0x40 ;  /* 0x00000040ff8c7803 */ /* 0x000ff20000000000 */
[----:B------:R-:W-:Y:S02]  /*53b0*/  @P6 MOV R65, R12 ;  /* 0x0000000c00416202 */ /* 0x000fe40000000f00 */
[----:B------:R-:W-:Y:S01]  /*53c0*/  @P6 LOP3.LUT R63, R13, 0xffff, RZ, 0xc0, !PT ;  /* 0x0000ffff0d3f6812 */ /* 0x000fe200078ec0ff */
[----:B-1----:R-:W-:Y:S06]  /*53d0*/  @!P0 BRA `(.L_x_97) ;  /* 0x0000000000a48947 */ /* 0x002fec0003800000 */
[----:B------:R-:W-:Y:S01]  /*53e0*/  IMAD.HI.U32 R11, R132, R59, RZ ;  /* 0x0000003b840b7227 */ /* 0x000fe200078e00ff */
[----:B------:R-:W-:Y:S02]  /*53f0*/  ISETP.NE.AND P0, PT, R58, 0x1, PT ;  /* 0x000000013a00780c */ /* 0x000fe40003f05270 */
[----:B------:R-:W-:Y:S01]  /*5400*/  ISETP.NE.AND P1, PT, R60, 0x1, PT ;  /* 0x000000013c00780c */ /* 0x000fe20003f25270 */
[----:B------:R-:W-:Y:S01]  /*5410*/  IMAD.HI.U32 R10, R131, R120, RZ ;  /* 0x00000078830a7227 */ /* 0x000fe200078e00ff */
[----:B------:R-:W-:Y:S02]  /*5420*/  SHF.R.U32.HI R11, RZ, R130, R11 ;  /* 0x00000082ff0b7219 */ /* 0x000fe4000001160b */
[----:B------:R-:W-:Y:S01]  /*5430*/  ISETP.NE.AND P4, PT, R62, 0x1, PT ;  /* 0x000000013e00780c */ /* 0x000fe20003f85270 */
[----:B------:R-:W-:Y:S01]  /*5440*/  IMAD.HI.U32 R18, R65, R120, RZ ;  /* 0x0000007841127227 */ /* 0x000fe200078e00ff */
[----:B------:R-:W-:Y:S02]  /*5450*/  SHF.R.U32.HI R10, RZ, R121, R10 ;  /* 0x00000079ff0a7219 */ /* 0x000fe4000001160a */
[----:B------:R-:W-:Y:S01]  /*5460*/  SEL R3, R132, R11, !P0 ;  /* 0x0000000b84037207 */ /* 0x000fe20004000000 */
[----:B------:R-:W-:Y:S01]  /*5470*/  IMAD.HI.U32 R11, R63, R59, RZ ;  /* 0x0000003b3f0b7227 */ /* 0x000fe200078e00ff */
[----:B------:R-:W-:Y:S02]  /*5480*/  SEL R7, R131, R10, !P4 ;  /* 0x0000000a83077207 */ /* 0x000fe40006000000 */
[----:B------:R-:W-:Y:S01]  /*5490*/  SHF.R.U32.HI R18, RZ, R121, R18 ;  /* 0x00000079ff127219 */ /* 0x000fe20000011612 */
[-C--:B------:R-:W-:Y:S04]  /*54a0*/  IMAD.HI.U32 R10, R3, R56.reuse, RZ ;  /* 0x00000038030a7227 */ /* 0x080fe800078e00ff */
[----:B------:R-:W-:Y:S01]  /*54b0*/  IMAD.HI.U32 R16, R7, R56, RZ ;  /* 0x0000003807107227 */ /* 0x000fe200078e00ff */
[-C--:B------:R-:W-:Y:S02]  /*54c0*/  @P1 SHF.R.U32.HI R3, RZ, R57.reuse, R10 ;  /* 0x00000039ff031219 */ /* 0x080fe4000001160a */
[----:B------:R-:W-:Y:S02]  /*54d0*/  SHF.R.U32.HI R10, RZ, R130, R11 ;  /* 0x00000082ff0a7219 */ /* 0x000fe4000001160b */
[----:B------:R-:W-:Y:S01]  /*54e0*/  @P1 SHF.R.U32.HI R7, RZ, R57, R16 ;  /* 0x00000039ff071219 */ /* 0x000fe20000011610 */
[C---:B------:R-:W-:Y:S01]  /*54f0*/  IMAD R4, R60.reuse, R3, RZ ;  /* 0x000000033c047224 */ /* 0x040fe200078e02ff */
[----:B------:R-:W-:Y:S02]  /*5500*/  SEL R5, R63, R10, !P0 ;  /* 0x0000000a3f057207 */ /* 0x000fe40004000000 */
[----:B------:R-:W-:Y:S01]  /*5510*/  SEL R3, R65, R18, !P4 ;  /* 0x0000001241037207 */ /* 0x000fe20006000000 */
[----:B------:R-:W-:Y:S01]  /*5520*/  IMAD R6, R60, R7, RZ ;  /* 0x000000073c067224 */ /* 0x000fe200078e02ff */
[C---:B------:R-:W-:Y:S01]  /*5530*/  ISETP.GE.AND P0, PT, R5.reuse, R4, PT ;  /* 0x000000040500720c */ /* 0x040fe20003f06270 */
[----:B------:R-:W-:Y:S03]  /*5540*/  IMAD.HI.U32 R8, R5, R56, RZ ;  /* 0x0000003805087227 */ /* 0x000fe600078e00ff */
[----:B------:R-:W-:Y:S01]  /*5550*/  ISETP.GE.OR P0, PT, R3, R6, P0 ;  /* 0x000000060300720c */ /* 0x000fe20000706670 */
[----:B------:R-:W-:Y:S01]  /*5560*/  IMAD.MOV R6, RZ, RZ, -R3 ;  /* 0x000000ffff067224 */ /* 0x000fe200078e0a03 */
[-C--:B------:R-:W-:Y:S03]  /*5570*/  SHF.R.U32.HI R8, RZ, R57.reuse, R8 ;  /* 0x00000039ff087219 */ /* 0x080fe60000011608 */
[----:B------:R-:W-:Y:S01]  /*5580*/  IMAD R65, R62, R6, R65 ;  /* 0x000000063e417224 */ /* 0x000fe200078e0241 */
[----:B------:R-:W-:Y:S05]  /*5590*/  SEL R9, R5, R8, !P1 ;  /* 0x0000000805097207 */ /* 0x000fea0004800000 */
[----:B------:R-:W-:Y:S02]  /*55a0*/  IMAD.MOV R8, RZ, RZ, -R9 ;  /* 0x000000ffff087224 */ /* 0x000fe400078e0a09 */
[C---:B------:R-:W-:Y:S04]  /*55b0*/  @!P0 IMAD.HI.U32 R4, R3.reuse, R56, RZ ;  /* 0x0000003803048227 */ /* 0x040fe800078e00ff */
[----:B------:R-:W-:Y:S01]  /*55c0*/  IMAD R8, R60, R8, R5 ;  /* 0x000000083c087224 */ /* 0x000fe200078e0205 */
[----:B------:R-:W-:Y:S04]  /*55d0*/  @!P0 SHF.R.U32.HI R4, RZ, R57, R4 ;  /* 0x00000039ff048219 */ /* 0x000fe80000011604 */
[----:B------:R-:W-:Y:S02]  /*55e0*/  @!P0 SEL R0, R3, R4, !P1 ;  /* 0x0000000403008207 */ /* 0x000fe40004800000 */
[----:B------:R-:W-:Y:S02]  /*55f0*/  IADD3 R4, PT, PT, -R5, RZ, RZ ;  /* 0x000000ff05047210 */ /* 0x000fe40007ffe1ff */
[----:B------:R-:W-:Y:S01]  /*5600*/  @!P0 IADD3 R9, PT, PT, R9, -R0, RZ ;  /* 0x8000000009098210 */ /* 0x000fe20007ffe0ff */
[----:B------:R-:W-:Y:S02]  /*5610*/  @!P0 IMAD R0, R7, R8, R0 ;  /* 0x0000000807008224 */ /* 0x000fe400078e0200 */
[----:B------:R-:W-:Y:S02]  /*5620*/  IMAD R63, R58, R4, R63 ;  /* 0x000000043a3f7224 */ /* 0x000fe400078e023f */
[----:B------:R-:W-:Y:S02]  /*5630*/  @!P0 IMAD R5, R9, R60, R3 ;  /* 0x0000003c09058224 */ /* 0x000fe400078e0203 */
[----:B------:R-:W-:Y:S04]  /*5640*/  @!P0 IMAD.MOV.U32 R3, RZ, RZ, R0 ;  /* 0x000000ffff038224 */ /* 0x000fe800078e0000 */
[----:B------:R-:W-:Y:S02]  /*5650*/  IMAD R65, R3, R62, R65 ;  /* 0x0000003e03417224 */ /* 0x000fe400078e0241 */
[----:B------:R-:W-:Y:S02]  /*5660*/  IMAD R63, R5, R58, R63 ;  /* 0x0000003a053f7224 */ /* 0x000fe400078e023f */
.L_x_97:
[----:B------:R-:W-:Y:S01]  /*5670*/  UISETP.NE.U32.AND UP3, UPT, UR42, URZ, UPT ;  /* 0x000000ff2a00728c */ /* 0x000fe2000bf65070 */
[----:B------:R-:W-:Y:S03]  /*5680*/  ISETP.NE.AND.EX P3, PT, R119, RZ, PT, P3 ;  /* 0x000000ff7700720c */ /* 0x000fe60003f65330 */
[----:B------:R-:W-:Y:S09]  /*5690*/  UISETP.NE.AND.EX UP3, UPT, UR43, URZ, UPT, UP3 ;  /* 0x000000ff2b00728c */ /* 0x000ff2000bf65330 */
[----:B------:R-:W-:Y:S05]  /*56a0*/  BRA.U !UP3, `(.L_x_98) ;  /* 0x000000010b387547 */ /* 0x000fea000b800000 */
[----:B------:R-:W-:Y:S01]  /*56b0*/  UISETP.NE.U32.AND UP0, UPT, UR40, URZ, UPT ;  /* 0x000000ff2800728c */ /* 0x000fe2000bf05070 */
[----:B------:R-:W-:Y:S03]  /*56c0*/  HFMA2 R129, -RZ, RZ, 0, 5.9604644775390625e-08 ;  /* 0x00000001ff817431 */ /* 0x000fe600000001ff */
[----:B------:R-:W-:Y:S06]  /*56d0*/  UISETP.NE.AND.EX UP0, UPT, UR41, URZ, UPT, UP0 ;  /* 0x000000ff2900728c */ /* 0x000fec000bf05300 */
[----:B------:R-:W-:Y:S05]  /*56e0*/  PLOP3.LUT P0, PT, PT, PT, UP0, 0x80, 0x8 ;  /* 0x000000000008781c */ /* 0x000fea0003f0f008 */
[----:B------:R-:W1:Y:S01]  /*56f0*/  @UP0 LDCU.64 UR6, c[0x0][0x888] ;  /* 0x00011100ff0607ac */ /* 0x000e620008000a00 */
[----:B------:R-:W-:Y:S04]  /*5700*/  @UP0 UIMAD UR4, UR36, UR42, URZ ;  /* 0x0000002a240402a4 */ /* 0x000fe8000f8e02ff */
[----:B-1----:R-:W-:Y:S06]  /*5710*/  @UP0 UIMAD.WIDE UR6, UR4, 0x4, UR6 ;  /* 0x00000004040608a5 */ /* 0x002fec000f8e0206 */
[----:B------:R-:W-:Y:S02]  /*5720*/  IMAD.U32 R4, RZ, RZ, UR6 ;  /* 0x00000006ff047e24 */ /* 0x000fe4000f8e00ff */
[----:B------:R-:W-:Y:S05]  /*5730*/  IMAD.U32 R5, RZ, RZ, UR7 ;  /* 0x00000007ff057e24 */ /* 0x000fea000f8e00ff */
[----:B------:R-:W3:Y:S02]  /*5740*/  @P0 LDG.E R0, desc[UR44][R4.64] ;  /* 0x0000002c04000981 */ /* 0x000ee4000c1e1900 */
[----:B---3--:R-:W-:Y:S01]  /*5750*/  @P0 R2UR UR38, R0 ;  /* 0x00000000002602ca */ /* 0x008fe200000e0000 */
[----:B------:R-:W-:Y:S05]  /*5760*/  IMAD.MOV.U32 R0, RZ, RZ, 0x1 ;  /* 0x00000001ff007424 */ /* 0x000fea00078e00ff */
[----:B------:R-:W-:Y:S08]  /*5770*/  @!P0 PRMT R129, R0, 0x7610, R129 ;  /* 0x0000761000818816 */ /* 0x000ff00000000081 */
[----:B------:R-:W1:Y:S02]  /*5780*/  @!UP0 LDCU UR38, c[0x0][0x880] ;  /* 0x00011000ff2687ac */ /* 0x000e640008000800 */
.L_x_98:
[----:B------:R-:W-:Y:S05]  /*5790*/  @!P3 BRA `(.L_x_99) ;  /* 0x000000000020b947 */ /* 0x000fea0003800000 */
[----:B--2---:R-:W-:Y:S04]  /*57a0*/  ISETP.NE.U32.AND P0, PT, R116, RZ, PT ;  /* 0x000000ff7400720c */ /* 0x004fe80003f05070 */
[----:B------:R-:W-:Y:S11]  /*57b0*/  ISETP.NE.AND.EX P0, PT, R117, RZ, PT, P0 ;  /* 0x000000ff7500720c */ /* 0x000ff60003f05300 */
[----:B------:R-:W-:Y:S02]  /*57c0*/  @!UPT UIADD3 URZ, UPT, UPT, URZ, URZ, URZ ;  /* 0x000000fffffff290 */ /* 0x000fe4000fffe0ff */
[----:B------:R-:W2:Y:S01]  /*57d0*/  @P0 LDC.64 R4, c[0x0][0x8a8] ;  /* 0x00022a00ff040b82 */ /* 0x000ea20000000a00 */
[----:B------:R-:W-:Y:S04]  /*57e0*/  @P0 IMAD R0, R118, UR36, RZ ;  /* 0x0000002476000c24 */ /* 0x000fe8000f8e02ff */
[----:B--2---:R-:W-:Y:S05]  /*57f0*/  @P0 IMAD.WIDE R4, R0, 0x4, R4 ;  /* 0x0000000400040825 */ /* 0x004fea00078e0204 */
[----:B-----5:R3:W5:Y:S02]  /*5800*/  @P0 LDG.E R64, desc[UR44][R4.64] ;  /* 0x0000002c04400981 */ /* 0x020764000c1e1900 */
[----:B---3--:R-:W4:Y:S02]  /*5810*/  @!P0 LDC R64, c[0x0][0x8a0] ;  /* 0x00022800ff408b82 */ /* 0x008f240000000800 */
.L_x_99:
[----:B------:R-:W3:Y:S01]  /*5820*/  LDC.64 R4, c[0x0][0xb10] ;  /* 0x0002c400ff047b82 */ /* 0x000ee20000000a00 */
[----:B------:R-:W-:Y:S01]  /*5830*/  UISETP.NE.AND UP4, UPT, UR46, URZ, UPT ;  /* 0x000000ff2e00728c */ /* 0x000fe2000bf85270 */
[----:B-1----:R-:W-:Y:S01]  /*5840*/  @P2 FSETP.NEU.AND P1, PT, RZ, UR38, PT ;  /* 0x00000026ff002c0b */ /* 0x002fe2000bf2d000 */
[----:B------:R-:W-:Y:S01]  /*5850*/  UPLOP3.LUT UP0, UPT, UPT, UPT, UPT, 0x40, 0x4 ;  /* 0x000000000004789c */ /* 0x000fe20003f0e870 */
[----:B------:R-:W-:Y:S01]  /*5860*/  @P2 LOP3.LUT P0, RZ, R129, 0xff, RZ, 0xc0, !PT ;  /* 0x000000ff81ff2812 */ /* 0x000fe2000780c0ff */
[----:B------:R-:W-:Y:S03]  /*5870*/  VIADD R142, R142, 0x1 ;  /* 0x000000018e8e7836 */ /* 0x000fe60000000000 */
[----:B------:R-:W1:Y:S01]  /*5880*/  LDC.64 R6, c[0x0][0xb18] ;  /* 0x0002c600ff067b82 */ /* 0x000e620000000a00 */
[----:B------:R-:W-:Y:S02]  /*5890*/  LEA R141, R67, UR39, 0x3 ;  /* 0x00000027438d7c11 */ /* 0x000fe4000f8e18ff */
[----:B------:R-:W-:Y:S02]  /*58a0*/  CS2R R78, SRZ ;  /* 0x00000000004e7805 */ /* 0x000fe4000001ff00 */
[----:B------:R-:W-:Y:S02]  /*58b0*/  SHF.L.U32 R8, R137, 0x1f, RZ ;  /* 0x0000001f89087819 */ /* 0x000fe400000006ff */
[----:B------:R-:W-:Y:S02]  /*58c0*/  CS2R R76, SRZ ;  /* 0x00000000004c7805 */ /* 0x000fe4000001ff00 */
[----:B------:R-:W-:Y:S01]  /*58d0*/  @P6 SHF.R.U32.HI R134, RZ, 0x10, R13 ;  /* 0x00000010ff866819 */ /* 0x000fe2000001160d */
[----:B------:R-:W2:Y:S01]  /*58e0*/  @UP4 LDCU.64 UR4, c[0x0][0x888] ;  /* 0x00011100ff0447ac */ /* 0x000ea20008000a00 */
[----:B------:R-:W-:Y:S02]  /*58f0*/  CS2R R74, SRZ ;  /* 0x00000000004a7805 */ /* 0x000fe4000001ff00 */
[----:B------:R-:W-:Y:S02]  /*5900*/  CS2R R72, SRZ ;  /* 0x0000000000487805 */ /* 0x000fe4000001ff00 */
[----:B------:R-:W-:Y:S02]  /*5910*/  CS2R R70, SRZ ;  /* 0x0000000000467805 */ /* 0x000fe4000001ff00 */
[----:B------:R-:W-:Y:S01]  /*5920*/  CS2R R68, SRZ ;  /* 0x0000000000447805 */ /* 0x000fe2000001ff00 */
[----:B------:R-:W-:Y:S01]  /*5930*/  @UP4 UPLOP3.LUT UP0, UPT, UPT, UPT, UP3, 0x80, 0x8 ;  /* 0x000000000008489c */ /* 0x000fe20003f0f030 */
[----:B------:R-:W-:Y:S01]  /*5940*/  @P2 VOTEU.ANY UP1, P1 ;  /* 0x0000000000ff2886 */ /* 0x000fe20000820100 */
[----:B--2---:R-:W-:Y:S02]  /*5950*/  @UP4 UISETP.NE.U32.AND UP2, UPT, UR4, URZ, UPT ;  /* 0x000000ff0400428c */ /* 0x004fe4000bf45070 */
[----:B------:R-:W-:Y:S02]  /*5960*/  @UP4 USEL UR4, URZ, 0xffffffff, UP1 ;  /* 0xffffffffff044887 */ /* 0x000fe40008800000 */
[----:B------:R-:W-:Y:S01]  /*5970*/  @UP4 UISETP.NE.AND.EX UP2, UPT, UR5, URZ, UPT, UP2 ;  /* 0x000000ff0500428c */ /* 0x000fe2000bf45320 */
[----:B------:R-:W-:Y:S01]  /*5980*/  @P2 VOTEU.ANY UP1, P0 ;  /* 0x0000000000ff2886 */ /* 0x000fe20000020100 */
[----:B------:R-:W-:Y:S02]  /*5990*/  ISETP.NE.AND P0, PT, R61, 0x1, PT ;  /* 0x000000013d00780c */ /* 0x000fe40003f05270 */
[----:B------:R-:W-:Y:S04]  /*59a0*/  @UP4 USEL UR5, URZ, 0xffffffff, UP2 ;  /* 0xffffffffff054887 */ /* 0x000fe80009000000 */
[----:B------:R-:W-:Y:S04]  /*59b0*/  @UP0 USEL UR4, UR5, UR4, !UP1 ;  /* 0x0000000405040287 */ /* 0x000fe8000c800000 */
[----:B------:R-:W-:Y:S03]  /*59c0*/  @UP4 ULOP3.LUT UR4, UR4, 0x1, URZ, 0xc0, !UPT ;  /* 0x0000000104044892 */ /* 0x000fe6000f8ec0ff */
[----:B------:R-:W2:Y:S01]  /*59d0*/  @!P0 LDC R0, c[0x0][0xb20] ;  /* 0x0002c800ff008b82 */ /* 0x000ea20000000800 */
[----:B------:R-:W-:Y:S01]  /*59e0*/  UISETP.NE.U32.OR UP0, UPT, UR4, 0x1, !UP4 ;  /* 0x000000010400788c */ /* 0x000fe2000e705470 */
[----:B---3--:R-:W-:Y:S01]  /*59f0*/  @!P0 IMAD.HI.U32 R4, R65, R4, RZ ;  /* 0x0000000441048227 */ /* 0x008fe200078e00ff */
[----:B-1----:R-:W-:Y:S05]  /*5a00*/  @!P0 ISETP.NE.AND P1, PT, R6, 0x1, PT ;  /* 0x000000010600880c */ /* 0x002fea0003f25270 */
[----:B------:R-:W1:Y:S01]  /*5a10*/  @!P0 LDC R3, c[0x0][0xb0c] ;  /* 0x0002c300ff038b82 */ /* 0x000e620000000800 */
[----:B------:R-:W-:Y:S01]  /*5a20*/  @!P0 IMAD.HI.U32 R7, R63, R7, RZ ;  /* 0x000000073f078227 */ /* 0x000fe200078e00ff */
[----:B------:R-:W-:Y:S02]  /*5a30*/  PLOP3.LUT P3, PT, PT, PT, UP0, 0x80, 0x8 ;  /* 0x000000000008781c */ /* 0x000fe40003f6f008 */
[----:B------:R-:W-:Y:S11]  /*5a40*/  @!P0 SHF.R.U32.HI R4, RZ, R5, R4 ;  /* 0x00000005ff048219 */ /* 0x000ff60000011604 */
[----:B------:R-:W-:Y:S04]  /*5a50*/  @P3 SHF.L.U32 R9, R135, 0x1f, RZ ;  /* 0x0000001f87093819 */ /* 0x000fe800000006ff */
[----:B------:R-:W3:Y:S01]  /*5a60*/  @P3 SYNCS.PHASECHK.TRANS64.TRYWAIT P5, [UR39+0x50], R9 ;  /* 0x00005009ff0035a7 */ /* 0x000ee200080a1127 */
[----:B--2---:R-:W-:Y:S02]  /*5a70*/  @!P0 SHF.R.U32.HI R0, RZ, R0, R7 ;  /* 0x00000000ff008219 */ /* 0x004fe40000011607 */
[----:B-1----:R-:W-:Y:S02]  /*5a80*/  @!P0 ISETP.NE.AND P2, PT, R3, 0x1, PT ;  /* 0x000000010300880c */ /* 0x002fe40003f45270 */
[----:B------:R-:W-:Y:S02]  /*5a90*/  @!P0 SEL R5, R63, R0, !P1 ;  /* 0x000000003f058207 */ /* 0x000fe40004800000 */
[----:B------:R-:W-:Y:S05]  /*5aa0*/  @!P0 SEL R4, R65, R4, !P2 ;  /* 0x0000000441048207 */ /* 0x000fea0005000000 */
[----:B------:R-:W-:Y:S02]  /*5ab0*/  @!P0 IMAD.IADD R0, R5, 0x1, -R4 ;  /* 0x0000000105008824 */ /* 0x000fe400078e0a04 */
[----:B------:R-:W-:Y:S01]  /*5ac0*/  @!P0 IMAD.IADD R4, R4, 0x1, -R5 ;  /* 0x0000000104048824 */ /* 0x000fe200078e0a05 */
[----:B------:R1:W2:Y:S01]  /*5ad0*/  SYNCS.PHASECHK.TRANS64.TRYWAIT P4, [R141+URZ+0x90], R8 ;  /* 0x000090088d0075a7 */ /* 0x0002a200080811ff */
[----:B------:R-:W-:Y:S02]  /*5ae0*/  @!P0 IMAD R65, R0, R3, R65 ;  /* 0x0000000300418224 */ /* 0x000fe400078e0241 */
[----:B------:R-:W-:Y:S01]  /*5af0*/  @!P0 IMAD R63, R4, R6, R63 ;  /* 0x00000006043f8224 */ /* 0x000fe200078e023f */
[----:B------:R-:W-:Y:S02]  /*5b00*/  PLOP3.LUT P0, PT, PT, PT, PT, 0x8, 0x80 ;  /* 0x000000000080781c */ /* 0x000fe40003f0e170 */
[----:B---3--:R-:W-:Y:S01]  /*5b10*/  @P3 PLOP3.LUT P0, PT, P5, PT, PT, 0x8, 0x80 ;  /* 0x000000000080381c */ /* 0x008fe20002f0e170 */
[----:B------:R-:W-:Y:S01]  /*5b20*/  @!UPT UIADD3 URZ, UPT, UPT, URZ, URZ, URZ ;  /* 0x000000fffffff290 */ /* 0x000fe2000fffe0ff */
[----:B-1----:R-:W-:Y:S11]  /*5b30*/  BRA.U !UP0, `(.L_x_100) ;  /* 0x0000000108947547 */ /* 0x002ff6000b800000 */
[----:B------:R-:W-:Y:S02]  /*5b40*/  FSETP.NEU.AND P2, PT, RZ, UR38, PT ;  /* 0x00000026ff007c0b */ /* 0x000fe4000bf4d000 */
[----:B------:R-:W-:Y:S01]  /*5b50*/  LOP3.LUT P1, RZ, R129, 0xff, RZ, 0xc0, !PT ;  /* 0x000000ff81ff7812 */ /* 0x000fe2000782c0ff */
[----:B------:R-:W-:Y:S01]  /*5b60*/  @!UPT UIADD3 URZ, UPT, UPT, URZ, URZ, URZ ;  /* 0x000000fffffff290 */ /* 0x000fe2000fffe0ff */
[----:B------:R-:W-:Y:S11]  /*5b70*/  @!P0 BRA `(.L_x_101) ;  /* 0x00000000000c8947 */ /* 0x000ff60003800000 */
[----:B------:R-:W-:Y:S04]  /*5b80*/  SHF.L.U32 R3, R135, 0x1f, RZ ;  /* 0x0000001f87037819 */ /* 0x000fe800000006ff */
[----:B------:R-:W1:Y:S02]  /*5b90*/  SYNCS.PHASECHK.TRANS64.TRYWAIT P0, [UR39+0x50], R3 ;  /* 0x00005003ff0075a7 */ /* 0x000e640008001127 */
[----:B-1----:R-:W-:Y:S05]  /*5ba0*/  @!P0 BRA `(.L_x_102) ;  /* 0x0000001c00d48947 */ /* 0x002fea0003800000 */
.L_x_101:
[----:B------:R-:W-:Y:S01]  /*5bb0*/  UISETP.NE.U32.AND UP0, UPT, UR40, URZ, UPT ;  /* 0x000000ff2800728c */ /* 0x000fe2000bf05070 */
[----:B------:R-:W-:Y:S02]  /*5bc0*/  CS2R R70, SRZ ;  /* 0x0000000000467805 */ /* 0x000fe4000001ff00 */
[----:B------:R-:W-:Y:S02]  /*5bd0*/  CS2R R68, SRZ ;  /* 0x0000000000447805 */ /* 0x000fe4000001ff00 */
[----:B------:R-:W-:Y:S01]  /*5be0*/  CS2R R74, SRZ ;  /* 0x00000000004a7805 */ /* 0x000fe2000001ff00 */
[----:B------:R-:W-:Y:S01]  /*5bf0*/  UISETP.NE.AND.EX UP0, UPT, UR41, URZ, UPT, UP0 ;  /* 0x000000ff2900728c */ /* 0x000fe2000bf05300 */
[----:B------:R-:W-:Y:S02]  /*5c00*/  CS2R R72, SRZ ;  /* 0x0000000000487805 */ /* 0x000fe4000001ff00 */
[----:B------:R-:W-:Y:S02]  /*5c10*/  CS2R R78, SRZ ;  /* 0x00000000004e7805 */ /* 0x000fe4000001ff00 */
[----:B------:R-:W-:Y:S01]  /*5c20*/  CS2R R76, SRZ ;  /* 0x00000000004c7805 */ /* 0x000fe2000001ff00 */
[----:B------:R-:W-:Y:S01]  /*5c30*/  USEL UR5, URZ, 0xffffffff, UP0 ;  /* 0xffffffffff057887 */ /* 0x000fe20008000000 */
[----:B------:R-:W-:Y:S01]  /*5c40*/  LOP3.LUT R135, R135, 0x1, RZ, 0x3c, !PT ;  /* 0x0000000187877812 */ /* 0x000fe200078e3cff */
[----:B------:R-:W-:Y:S01]  /*5c50*/  VOTEU.ANY UP1, P2 ;  /* 0x0000000000ff7886 */ /* 0x000fe20001020100 */
[----:B------:R-:W-:Y:S01]  /*5c60*/  USEL UR4, URZ, 0xffffffff, UP1 ;  /* 0xffffffffff047887 */ /* 0x000fe20008800000 */
[----:B------:R-:W-:Y:S03]  /*5c70*/  VOTEU.ANY UP0, P1 ;  /* 0x0000000000ff7886 */ /* 0x000fe60000800100 */
[----:B------:R-:W-:Y:S04]  /*5c80*/  @UP3 USEL UR4, UR5, UR4, !UP0 ;  /* 0x0000000405043287 */ /* 0x000fe8000c000000 */
[----:B------:R-:W-:Y:S04]  /*5c90*/  ULOP3.LUT UR4, UR4, 0x1, URZ, 0xc0, !UPT ;  /* 0x0000000104047892 */ /* 0x000fe8000f8ec0ff */
[----:B------:R-:W-:Y:S02]  /*5ca0*/  UISETP.NE.U32.AND UP0, UPT, UR4, 0x1, UPT ;  /* 0x000000010400788c */ /* 0x000fe4000bf05070 */
[----:B------:R-:W-:Y:S04]  /*5cb0*/  UIADD3 UR4, UPT, UPT, UR39, 0x58, URZ ;  /* 0x0000005827047890 */ /* 0x000fe8000fffe0ff */
[----:B------:R-:W-:Y:S01]  /*5cc0*/  PLOP3.LUT P0, PT, PT, PT, UP0, 0x80, 0x8 ;  /* 0x000000000008781c */ /* 0x000fe20003f0f008 */
[----:B------:R-:W-:Y:S11]  /*5cd0*/  UPRMT UR4, UR37, 0x654, UR4 ;  /* 0x0000065425047896 */ /* 0x000ff60008000004 */
[----:B------:R-:W-:Y:S01]  /*5ce0*/  @!UPT UIADD3 URZ, UPT, UPT, URZ, URZ, URZ ;  /* 0x000000fffffff290 */ /* 0x000fe2000fffe0ff */
[----:B------:R3:W1:Y:S04]  /*5cf0*/  @P0 LDS.128 R68, [R138+0x180] ;  /* 0x000180008a440984 */ /* 0x0006680000000c00 */
[----:B------:R3:W1:Y:S04]  /*5d00*/  @P0 LDS.128 R72, [R138+0x980] ;  /* 0x000980008a480984 */ /* 0x0006680000000c00 */
[----:B------:R3:W1:Y:S01]  /*5d10*/  @P0 LDS.128 R76, [R138+0x1180] ;  /* 0x001180008a4c0984 */ /* 0x0006620000000c00 */
[----:B------:R-:W-:Y:S01]  /*5d20*/  @!PT LDS RZ, [RZ] ;  /* 0x00000000fffff984 */ /* 0x000fe20000000800 */
[----:B------:R-:W-:Y:S01]  /*5d30*/  @!PT LDS RZ, [RZ] ;  /* 0x00000000fffff984 */ /* 0x000fe20000000800 */
[----:B------:R-:W-:Y:S01]  /*5d40*/  @!PT LDS RZ, [RZ] ;  /* 0x00000000fffff984 */ /* 0x000fe20000000800 */
[----:B------:R-:W-:Y:S01]  /*5d50*/  @!PT LDS RZ, [RZ] ;  /* 0x00000000fffff984 */ /* 0x000fe20000000800 */
[----:B------:R4:W-:Y:S06]  /*5d60*/  MEMBAR.ALL.CTA ;  /* 0x0000000000007992 */ /* 0x0009ec0000008000 */
[----:B----4-:R-:W4:Y:S02]  /*5d70*/  FENCE.VIEW.ASYNC.S ;  /* 0x00000000000073c6 */ /* 0x010f240000000000 */
[----:B----4-:R-:W-:Y:S01]  /*5d80*/  SYNCS.ARRIVE.TRANS64.RED.A1T0 RZ, [UR4], RZ ;  /* 0x000000ffffff79a7 */ /* 0x010fe20008100404 */
.L_x_100:
[----:B------:R-:W-:Y:S05]  /*5d90*/  IMAD R66, R67, 0x30, R2 ;  /* 0x0000003043427824 */ /* 0x000fea00078e0202 */
[----:B-1----:R-:W-:Y:S04]  /*5da0*/  SHF.R.U32.HI R0, RZ, 0x15, R66 ;  /* 0x00000015ff007819 */ /* 0x002fe80000011642 */
[----:B------:R-:W-:Y:S01]  /*5db0*/  LOP3.LUT P0, RZ, R0, 0x3, R133, 0x48, !PT ;  /* 0x0000000300ff7812 */ /* 0x000fe20007804885 */
[----:B------:R-:W-:Y:S01]  /*5dc0*/  @!UPT UIADD3 URZ, UPT, UPT, URZ, URZ, URZ ;  /* 0x000000fffffff290 */ /* 0x000fe2000fffe0ff */
[----:B--2---:R-:W-:Y:S11]  /*5dd0*/  @P4 BRA `(.L_x_103) ;  /* 0x0000000000084947 */ /* 0x004ff60003800000 */
[----:B------:R-:W1:Y:S02]  /*5de0*/  SYNCS.PHASECHK.TRANS64.TRYWAIT P1, [R141+URZ+0x90], R8 ;  /* 0x000090088d0075a7 */ /* 0x000e6400080211ff */
[----:B-1----:R-:W-:Y:S05]  /*5df0*/  @!P1 BRA `(.L_x_104) ;  /* 0x0000001c00589947 */ /* 0x002fea0003800000 */
.L_x_103:
[----:B------:R-:W-:Y:S05]  /*5e00*/  @!P0 BRA `(.L_x_105) ;  /* 0x0000000000408947 */ /* 0x000fea0003800000 */
[----:B------:R-:W2:Y:S01]  /*5e10*/  LDCU.64 UR8, c[0x4][0x68] ;  /* 0x01000d00ff0877ac */ /* 0x000ea20008000a00 */
[----:B------:R-:W-:Y:S01]  /*5e20*/  MOV R15, 0x0 ;  /* 0x00000000000f7802 */ /* 0x000fe20000000f00 */
[----:B------:R-:W-:Y:S02]  /*5e30*/  HFMA2 R12, -RZ, RZ, 0, 5.9604644775390625e-08 ;  /* 0x00000001ff0c7431 */ /* 0x000fe400000001ff */
[----:B-1----:R-:W-:Y:S02]  /*5e40*/  IMAD.MOV.U32 R8, RZ, RZ, 0x192 ;  /* 0x00000192ff087424 */ /* 0x002fe400078e00ff */
[----:B------:R-:W-:Y:S01]  /*5e50*/  IMAD.MOV.U32 R13, RZ, RZ, RZ ;  /* 0x000000ffff0d7224 */ /* 0x000fe200078e00ff */
[----:B------:R-:W1:Y:S01]  /*5e60*/  LDCU.64 UR6, c[0x4][0x70] ;  /* 0x01000e00ff0677ac */ /* 0x000e620008000a00 */
[----:B------:R-:W3:Y:S01]  /*5e70*/  LDC.64 R14, c[0x4][R15] ;  /* 0x010000000f0e7b82 */ /* 0x000ee20000000a00 */
[----:B------:R-:W4:Y:S01]  /*5e80*/  LDCU.64 UR4, c[0x4][0x8] ;  /* 0x01000100ff0477ac */ /* 0x000f220008000a00 */
[----:B--2---:R-:W-:Y:S01]  /*5e90*/  MOV R5, UR9 ;  /* 0x0000000900057c02 */ /* 0x004fe20008000f00 */
[----:B------:R-:W-:Y:S01]  /*5ea0*/  IMAD.U32 R4, RZ, RZ, UR8 ;  /* 0x00000008ff047e24 */ /* 0x000fe2000f8e00ff */
[----:B-1----:R-:W-:Y:S01]  /*5eb0*/  MOV R7, UR7 ;  /* 0x0000000700077c02 */ /* 0x002fe20008000f00 */
[----:B------:R-:W-:Y:S01]  /*5ec0*/  IMAD.U32 R6, RZ, RZ, UR6 ;  /* 0x00000006ff067e24 */ /* 0x000fe2000f8e00ff */
[----:B----4-:R-:W-:Y:S01]  /*5ed0*/  MOV R11, UR5 ;  /* 0x00000005000b7c02 */ /* 0x010fe20008000f00 */
[----:B------:R-:W-:Y:S02]  /*5ee0*/  IMAD.U32 R10, RZ, RZ, UR4 ;  /* 0x00000004ff0a7e24 */ /* 0x000fe4000f8e00ff */
[----:B------:R-:W-:Y:S07]  /*5ef0*/  LEPC R20, `(.L_x_105) ;  /* 0x000000001014794e */ /* 0x000fee0000000000 */
[----:B---3-5:R-:W-:Y:S05]  /*5f00*/  CALL.ABS.NOINC R14 ;  /* 0x000000000e007343 */ /* 0x028fea0003c00000 */
.L_x_105:
[----:B------:R-:W-:Y:S05]  /*5f10*/  WARPSYNC.ALL ;  /* 0x0000000000007948 */ /* 0x000fea0003800000 */
[C---:B------:R-:W-:Y:S01]  /*5f20*/  R2UR UR4, R66.reuse ;  /* 0x00000000420472ca */ /* 0x040fe200000e0000 */
[----:B------:R-:W-:Y:S05]  /*5f30*/  VIADD R0, R66, 0x10 ;  /* 0x0000001042007836 */ /* 0x000fea0000000000 */
[----:B------:R-:W-:Y:S04]  /*5f40*/  SHF.R.U32.HI R0, RZ, 0x15, R0 ;  /* 0x00000015ff007819 */ /* 0x000fe80000011600 */
[----:B------:R-:W-:Y:S03]  /*5f50*/  LOP3.LUT P0, RZ, R0, 0x3, R133, 0x48, !PT ;  /* 0x0000000300ff7812 */ /* 0x000fe60007804885 */
[----:B------:R-:W2:Y:S10]  /*5f60*/  LDTM.x16 R40, tmem[UR4] ;  /* 0x00000004002879ee */ /* 0x000eb40008240000 */
[----:B--2---:R-:W-:Y:S05]  /*5f70*/  @!P0 BRA `(.L_x_106) ;  /* 0x0000000000408947 */ /* 0x004fea0003800000 */
        /* <DEDUP_REMOVED lines=16> */
.L_x_106:
[----:B------:R-:W-:Y:S05]  /*6080*/  WARPSYNC.ALL ;  /* 0x0000000000007948 */ /* 0x000fea0003800000 */
[C---:B------:R-:W-:Y:S01]  /*6090*/  R2UR UR4, R66.reuse ;  /* 0x00000000420472ca */ /* 0x040fe200000e0000 */
[----:B------:R-:W-:Y:S05]  /*60a0*/  VIADD R0, R66, 0x20 ;  /* 0x0000002042007836 */ /* 0x000fea0000000000 */
[----:B------:R-:W-:Y:S04]  /*60b0*/  SHF.R.U32.HI R0, RZ, 0x15, R0 ;  /* 0x00000015ff007819 */ /* 0x000fe80000011600 */
[----:B------:R-:W-:Y:S03]  /*60c0*/  LOP3.LUT P0, RZ, R0, 0x3, R133, 0x48, !PT ;  /* 0x0000000300ff7812 */ /* 0x000fe60007804885 */
[----:B------:R-:W2:Y:S10]  /*60d0*/  LDTM.x16 R24, tmem[UR4+0x10] ;  /* 0x00001004001879ee */ /* 0x000eb40008240000 */
        /* <DEDUP_REMOVED lines=17> */
.L_x_107:
[----:B------:R-:W-:Y:S01]  /*61f0*/  ISETP.NE.AND P0, PT, R139, RZ, PT ;  /* 0x000000ff8b00720c */ /* 0x000fe20003f05270 */
[----:B------:R-:W-:Y:S05]  /*6200*/  WARPSYNC.ALL ;  /* 0x0000000000007948 */ /* 0x000fea0003800000 */
[----:B------:R-:W-:Y:S01]  /*6210*/  R2UR UR4, R66 ;  /* 0x00000000420472ca */ /* 0x000fe200000e0000 */
[C---:B----45:R-:W-:Y:S01]  /*6220*/  FMUL R40, R64.reuse, R40 ;  /* 0x0000002840287220 */ /* 0x070fe20000400000 */
[-C--:B------:R-:W-:Y:S01]  /*6230*/  F2FP.F16.E4M3.UNPACK_B R91, R68.reuse ;  /* 0x00000044ff5b723e */ /* 0x080fe200020006ff */
[C---:B------:R-:W-:Y:S01]  /*6240*/  FMUL R41, R64.reuse, R41 ;  /* 0x0000002940297220 */ /* 0x040fe20000400000 */
[----:B------:R-:W-:Y:S01]  /*6250*/  F2FP.F16.E4M3.UNPACK_B R89, R68.H1 ;  /* 0x00000044ff59723e */ /* 0x000fe200030006ff */
[C---:B------:R-:W-:Y:S01]  /*6260*/  FMUL R44, R64.reuse, R44 ;  /* 0x0000002c402c7220 */ /* 0x040fe20000400000 */
[-C--:B------:R-:W-:Y:S01]  /*6270*/  F2FP.F16.E4M3.UNPACK_B R87, R69.reuse ;  /* 0x00000045ff57723e */ /* 0x080fe200020006ff */
[--C-:B------:R-:W-:Y:S01]  /*6280*/  HADD2.F32 R68, -RZ, R91.reuse.H1_H1 ;  /* 0x3000005bff447230 */ /* 0x100fe20000004100 */
[----:B------:R-:W-:Y:S01]  /*6290*/  F2FP.F16.E4M3.UNPACK_B R85, R69.H1 ;  /* 0x00000045ff55723e */ /* 0x000fe200030006ff */
[----:B------:R-:W-:Y:S01]  /*62a0*/  HADD2.F32 R69, -RZ, R91.H0_H0 ;  /* 0x2000005bff457230 */ /* 0x000fe20000004100 */
[----:B------:R-:W-:Y:S01]  /*62b0*/  F2FP.F16.E4M3.UNPACK_B R80, R71 ;  /* 0x00000047ff50723e */ /* 0x000fe200020006ff */
[----:B------:R-:W-:Y:S01]  /*62c0*/  FMUL R45, R64, R45 ;  /* 0x0000002d402d7220 */ /* 0x000fe20000400000 */
[----:B------:R-:W-:Y:S01]  /*62d0*/  F2FP.F16.E4M3.UNPACK_B R82, R71.H1 ;  /* 0x00000047ff52723e */ /* 0x000fe200030006ff */
[--C-:B------:R-:W-:Y:S01]  /*62e0*/  HADD2.F32 R71, -RZ, R89.reuse.H0_H0 ;  /* 0x20000059ff477230 */ /* 0x100fe20000004100 */
[-C--:B------:R-:W-:Y:S01]  /*62f0*/  F2FP.F16.E4M3.UNPACK_B R83, R70.reuse ;  /* 0x00000046ff53723e */ /* 0x080fe200020006ff */
[----:B-1----:R-:W1:Y:S01]  /*6300*/  LDTM.x16 R4, tmem[UR4+0x20] ;  /* 0x00002004000479ee */ /* 0x002e620008240000 */
[----:B------:R-:W-:Y:S01]  /*6310*/  F2FP.F16.E4M3.UNPACK_B R81, R70.H1 ;  /* 0x00000046ff51723e */ /* 0x000fe200030006ff */
[----:B------:R-:W-:Y:S01]  /*6320*/  NOP ;  /* 0x0000000000007918 */ /* 0x000fe20000000000 */
[----:B------:R-:W-:Y:S01]  /*6330*/  FFMA R40, R69, UR38, R40 ;  /* 0x0000002645287c23 */ /* 0x000fe20008000028 */
[----:B------:R-:W-:Y:S01]  /*6340*/  FFMA R41, R68, UR38, R41 ;  /* 0x0000002644297c23 */ /* 0x000fe20008000029 */
[----:B------:R-:W-:Y:S01]  /*6350*/  IADD3 R141, PT, PT, R141, 0xb0, RZ ;  /* 0x000000b08d8d7810 */ /* 0x000fe20007ffe0ff */
[C---:B------:R-:W-:Y:S01]  /*6360*/  FMUL R48, R64.reuse, R48 ;  /* 0x0000003040307220 */ /* 0x040fe20000400000 */
[----:B------:R-:W-:Y:S02]  /*6370*/  HADD2.F32 R70, -RZ, R89.H1_H1 ;  /* 0x30000059ff467230 */ /* 0x000fe40000004100 */
[C---:B------:R-:W-:Y:S01]  /*6380*/  FMUL R49, R64.reuse, R49 ;  /* 0x0000003140317220 */ /* 0x040fe20000400000 */
[----:B------:R-:W-:Y:S01]  /*6390*/  LOP3.LUT R141, R141, 0xfefffff8, RZ, 0xc0, !PT ;  /* 0xfefffff88d8d7812 */ /* 0x000fe200078ec0ff */
[C---:B------:R-:W-:Y:S01]  /*63a0*/  FMUL R52, R64.reuse, R52 ;  /* 0x0000003440347220 */ /* 0x040fe20000400000 */
[-C--:B------:R-:W-:Y:S01]  /*63b0*/  F2FP.F16.E4M3.UNPACK_B R88, R73.reuse ;  /* 0x00000049ff58723e */ /* 0x080fe200020006ff */
[C---:B------:R-:W-:Y:S01]  /*63c0*/  FMUL R42, R64.reuse, R42 ;  /* 0x0000002a402a7220 */ /* 0x040fe20000400000 */
[----:B------:R-:W-:Y:S01]  /*63d0*/  F2FP.F16.E4M3.UNPACK_B R90, R73.H1 ;  /* 0x00000049ff5a723e */ /* 0x000fe200030006ff */
[--C-:B------:R-:W-:Y:S01]  /*63e0*/  HADD2.F32 R73, -RZ, R87.reuse.H0_H0 ;  /* 0x20000057ff497230 */ /* 0x100fe20000004100 */
[----:B-1----:R1:W-:Y:S01]  /*63f0*/  SYNCS.ARRIVE.TRANS64.RED.A1T0 RZ, [R141+URZ], RZ ;  /* 0x000000ff8dff79a7 */ /* 0x0023e200081004ff */
[----:B------:R-:W-:Y:S01]  /*6400*/  FFMA R42, R71, UR38, R42 ;  /* 0x00000026472a7c23 */ /* 0x000fe2000800002a */
[--C-:B------:R-:W-:Y:S02]  /*6410*/  HADD2.F32 R89, -RZ, R88.reuse.H0_H0 ;  /* 0x20000058ff597230 */ /* 0x100fe40000004100 */
[C---:B------:R-:W-:Y:S01]  /*6420*/  FMUL R53, R64.reuse, R53 ;  /* 0x0000003540357220 */ /* 0x040fe20000400000 */
[C---:B------:R-:W-:Y:S01]  /*6430*/  FMUL R0, R64.reuse, R24 ;  /* 0x0000001840007220 */ /* 0x040fe20000400000 */
[----:B------:R-:W-:Y:S02]  /*6440*/  HADD2.F32 R88, -RZ, R88.H1_H1 ;  /* 0x30000058ff587230 */ /* 0x000fe40000004100 */
[C---:B------:R-:W-:Y:S01]  /*6450*/  FMUL R3, R64.reuse, R25 ;  /* 0x0000001940037220 */ /* 0x040fe20000400000 */
[C---:B------:R-:W-:Y:S01]  /*6460*/  FMUL R22, R64.reuse, R28 ;  /* 0x0000001c40167220 */ /* 0x040fe20000400000 */
[--C-:B------:R-:W-:Y:S02]  /*6470*/  HADD2.F32 R91, -RZ, R90.reuse.H0_H0 ;  /* 0x2000005aff5b7230 */ /* 0x100fe40000004100 */
[C---:B------:R-:W-:Y:S01]  /*6480*/  FMUL R23, R64.reuse, R29 ;  /* 0x0000001d40177220 */ /* 0x040fe20000400000 */
[C---:B------:R-:W-:Y:S01]  /*6490*/  FMUL R4, R64.reuse, R4 ;  /* 0x0000000440047220 */ /* 0x040fe20000400000 */
[----:B------:R-:W-:Y:S02]  /*64a0*/  HADD2.F32 R90, -RZ, R90.H1_H1 ;  /* 0x3000005aff5a7230 */ /* 0x000fe40000004100 */
[C---:B------:R-:W-:Y:S01]  /*64b0*/  FMUL R5, R64.reuse, R5 ;  /* 0x0000000540057220 */ /* 0x040fe20000400000 */
[C---:B------:R-:W-:Y:S01]  /*64c0*/  FMUL R8, R64.reuse, R8 ;  /* 0x0000000840087220 */ /* 0x040fe20000400000 */
[-C--:B------:R-:W-:Y:S01]  /*64d0*/  F2FP.F16.E4M3.UNPACK_B R84, R72.reuse ;  /* 0x00000048ff54723e */ /* 0x080fe200020006ff */
[----:B------:R-:W-:Y:S01]  /*64e0*/  FMUL R43, R64, R43 ;  /* 0x0000002b402b7220 */ /* 0x000fe20000400000 */
[----:B------:R-:W-:Y:S01]  /*64f0*/  F2FP.F16.E4M3.UNPACK_B R86, R72.H1 ;  /* 0x00000048ff56723e */ /* 0x000fe200030006ff */
[----:B------:R-:W-:Y:S01]  /*6500*/  HADD2.F32 R72, -RZ, R87.H1_H1 ;  /* 0x30000057ff487230 */ /* 0x000fe20000004100 */
[-C--:B------:R-:W-:Y:S01]  /*6510*/  F2FP.F16.E4M3.UNPACK_B R96, R75.reuse ;  /* 0x0000004bff60723e */ /* 0x080fe200020006ff */
[----:B------:R-:W-:Y:S01]  /*6520*/  FFMA R43, R70, UR38, R43 ;  /* 0x00000026462b7c23 */ /* 0x000fe2000800002b */
[----:B------:R-:W-:Y:S01]  /*6530*/  F2FP.F16.E4M3.UNPACK_B R98, R75.H1 ;  /* 0x0000004bff62723e */ /* 0x000fe200030006ff */
[--C-:B------:R-:W-:Y:S01]  /*6540*/  HADD2.F32 R75, -RZ, R85.reuse.H0_H0 ;  /* 0x20000055ff4b7230 */ /* 0x100fe20000004100 */
[-C--:B------:R-:W-:Y:S01]  /*6550*/  F2FP.F16.E4M3.UNPACK_B R92, R74.reuse ;  /* 0x0000004aff5c723e */ /* 0x080fe200020006ff */
[----:B------:R-:W-:Y:S01]  /*6560*/  FFMA R44, R73, UR38, R44 ;  /* 0x00000026492c7c23 */ /* 0x000fe2000800002c */
[----:B------:R-:W-:Y:S01]  /*6570*/  F2FP.F16.E4M3.UNPACK_B R94, R74.H1 ;  /* 0x0000004aff5e723e */ /* 0x000fe200030006ff */
[----:B------:R-:W-:Y:S01]  /*6580*/  FFMA R45, R72, UR38, R45 ;  /* 0x00000026482d7c23 */ /* 0x000fe2000800002d */
[----:B------:R-:W-:Y:S01]  /*6590*/  HADD2.F32 R74, -RZ, R85.H1_H1 ;  /* 0x30000055ff4a7230 */ /* 0x000fe20000004100 */
[----:B------:R-:W-:Y:S01]  /*65a0*/  F2FP.SATFINITE.E4M3.F32.PACK_AB_MERGE_C R124, R43, R42, RZ ;  /* 0x0000002a2b7c723e */ /* 0x000fe200048070ff */
[--C-:B------:R-:W-:Y:S02]  /*65b0*/  HADD2.F32 R85, -RZ, R84.reuse.H0_H0 ;  /* 0x20000054ff557230 */ /* 0x100fe40000004100 */
[C---:B------:R-:W-:Y:S01]  /*65c0*/  FMUL R9, R64.reuse, R9 ;  /* 0x0000000940097220 */ /* 0x040fe20000400000 */
[----:B------:R-:W-:Y:S01]  /*65d0*/  HADD2.F32 R84, -RZ, R84.H1_H1 ;  /* 0x30000054ff547230 */ /* 0x000fe20000004100 */
[----:B------:R-:W-:Y:S01]  /*65e0*/  F2FP.SATFINITE.E4M3.F32.PACK_AB_MERGE_C R124, R41, R40, R124 ;  /* 0x00000028297c723e */ /* 0x000fe2000480707c */
[--C-:B------:R-:W-:Y:S02]  /*65f0*/  HADD2.F32 R93, -RZ, R92.reuse.H0_H0 ;  /* 0x2000005cff5d7230 */ /* 0x100fe40000004100 */
[C---:B------:R-:W-:Y:S01]  /*6600*/  FMUL R12, R64.reuse, R12 ;  /* 0x0000000c400c7220 */ /* 0x040fe20000400000 */
[----:B------:R-:W-:Y:S02]  /*6610*/  HADD2.F32 R92, -RZ, R92.H1_H1 ;  /* 0x3000005cff5c7230 */ /* 0x000fe40000004100 */
[C---:B------:R-:W-:Y:S01]  /*6620*/  FMUL R13, R64.reuse, R13 ;  /* 0x0000000d400d7220 */ /* 0x040fe20000400000 */
[--C-:B------:R-:W-:Y:S02]  /*6630*/  HADD2.F32 R97, -RZ, R96.reuse.H0_H0 ;  /* 0x20000060ff617230 */ /* 0x100fe40000004100 */
[C---:B------:R-:W-:Y:S01]  /*6640*/  FMUL R16, R64.reuse, R16 ;  /* 0x0000001040107220 */ /* 0x040fe20000400000 */
[----:B------:R-:W-:Y:S02]  /*6650*/  HADD2.F32 R96, -RZ, R96.H1_H1 ;  /* 0x30000060ff607230 */ /* 0x000fe40000004100 */
[C---:B------:R-:W-:Y:S01]  /*6660*/  FMUL R17, R64.reuse, R17 ;  /* 0x0000001140117220 */ /* 0x040fe20000400000 */
[-C--:B------:R-:W-:Y:S01]  /*6670*/  F2FP.F16.E4M3.UNPACK_B R104, R77.reuse ;  /* 0x0000004dff68723e */ /* 0x080fe200020006ff */
[C---:B------:R-:W-:Y:S01]  /*6680*/  FMUL R46, R64.reuse, R46 ;  /* 0x0000002e402e7220 */ /* 0x040fe20000400000 */
[----:B------:R-:W-:Y:S01]  /*6690*/  F2FP.F16.E4M3.UNPACK_B R106, R77.H1 ;  /* 0x0000004dff6a723e */ /* 0x000fe200030006ff */
[--C-:B------:R-:W-:Y:S01]  /*66a0*/  HADD2.F32 R77, -RZ, R83.reuse.H0_H0 ;  /* 0x20000053ff4d7230 */ /* 0x100fe20000004100 */
[-C--:B------:R-:W-:Y:S01]  /*66b0*/  F2FP.F16.E4M3.UNPACK_B R100, R76.reuse ;  /* 0x0000004cff64723e */ /* 0x080fe200020006ff */
[----:B------:R-:W-:Y:S01]  /*66c0*/  FFMA R46, R75, UR38, R46 ;  /* 0x000000264b2e7c23 */ /* 0x000fe2000800002e */
[----:B------:R-:W-:Y:S01]  /*66d0*/  HADD2.F32 R105, -RZ, R104.H0_H0 ;  /* 0x20000068ff697230 */ /* 0x000fe20000004100 */
[----:B------:R-:W-:Y:S01]  /*66e0*/  F2FP.F16.E4M3.UNPACK_B R102, R76.H1 ;  /* 0x0000004cff66723e */ /* 0x000fe200030006ff */
[----:B------:R-:W-:Y:S02]  /*66f0*/  HADD2.F32 R76, -RZ, R83.H1_H1 ;  /* 0x30000053ff4c7230 */ /* 0x000fe40000004100 */
[----:B------:R-:W-:Y:S01]  /*6700*/  FMUL R47, R64, R47 ;  /* 0x0000002f402f7220 */ /* 0x000fe20000400000 */
[-C--:B------:R-:W-:Y:S01]  /*6710*/  F2FP.F16.E4M3.UNPACK_B R112, R79.reuse ;  /* 0x0000004fff70723e */ /* 0x080fe200020006ff */
[--C-:B------:R-:W-:Y:S01]  /*6720*/  HADD2.F32 R101, -RZ, R100.reuse.H0_H0 ;  /* 0x20000064ff657230 */ /* 0x100fe20000004100 */
[----:B------:R-:W-:Y:S01]  /*6730*/  F2FP.F16.E4M3.UNPACK_B R114, R79.H1 ;  /* 0x0000004fff72723e */ /* 0x000fe200030006ff */
[--C-:B------:R-:W-:Y:S01]  /*6740*/  HADD2.F32 R79, -RZ, R81.reuse.H0_H0 ;  /* 0x20000051ff4f7230 */ /* 0x100fe20000004100 */
[-C--:B------:R-:W-:Y:S01]  /*6750*/  F2FP.F16.E4M3.UNPACK_B R108, R78.reuse ;  /* 0x0000004eff6c723e */ /* 0x080fe200020006ff */
[----:B------:R-:W-:Y:S01]  /*6760*/  FFMA R47, R74, UR38, R47 ;  /* 0x000000264a2f7c23 */ /* 0x000fe2000800002f */
[----:B------:R-:W-:Y:S01]  /*6770*/  F2FP.F16.E4M3.UNPACK_B R110, R78.H1 ;  /* 0x0000004eff6e723e */ /* 0x000fe200030006ff */
[----:B------:R-:W-:Y:S01]  /*6780*/  FFMA R48, R77, UR38, R48 ;  /* 0x000000264d307c23 */ /* 0x000fe20008000030 */
[----:B------:R-:W-:Y:S01]  /*6790*/  FFMA R49, R76, UR38, R49 ;  /* 0x000000264c317c23 */ /* 0x000fe20008000031 */
[----:B------:R-:W-:Y:S01]  /*67a0*/  HADD2.F32 R100, -RZ, R100.H1_H1 ;  /* 0x30000064ff647230 */ /* 0x000fe20000004100 */
[----:B------:R-:W-:Y:S01]  /*67b0*/  F2FP.SATFINITE.E4M3.F32.PACK_AB_MERGE_C R125, R47, R46, RZ ;  /* 0x0000002e2f7d723e */ /* 0x000fe200048070ff */
[----:B------:R-:W-:Y:S02]  /*67c0*/  HADD2.F32 R104, -RZ, R104.H1_H1 ;  /* 0x30000068ff687230 */ /* 0x000fe40000004100 */
[C---:B------:R-:W-:Y:S01]  /*67d0*/  FMUL R50, R64.reuse, R50 ;  /* 0x0000003240327220 */ /* 0x040fe20000400000 */
[----:B------:R-:W-:Y:S01]  /*67e0*/  HADD2.F32 R78, -RZ, R81.H1_H1 ;  /* 0x30000051ff4e7230 */ /* 0x000fe20000004100 */
[----:B------:R-:W-:Y:S01]  /*67f0*/  F2FP.SATFINITE.E4M3.F32.PACK_AB_MERGE_C R125, R45, R44, R125 ;  /* 0x0000002c2d7d723e */ /* 0x000fe2000480707d */
[--C-:B------:R-:W-:Y:S02]  /*6800*/  HADD2.F32 R81, -RZ, R80.reuse.H0_H0 ;  /* 0x20000050ff517230 */ /* 0x100fe40000004100 */
[----:B------:R-:W-:Y:S01]  /*6810*/  FFMA R50, R79, UR38, R50 ;  /* 0x000000264f327c23 */ /* 0x000fe20008000032 */
[----:B------:R-:W-:Y:S02]  /*6820*/  HADD2.F32 R80, -RZ, R80.H1_H1 ;  /* 0x30000050ff507230 */ /* 0x000fe40000004100 */
[C---:B------:R-:W-:Y:S01]  /*6830*/  FMUL R51, R64.reuse, R51 ;  /* 0x0000003340337220 */ /* 0x040fe20000400000 */
[--C-:B------:R-:W-:Y:S02]  /*6840*/  HADD2.F32 R83, -RZ, R82.reuse.H0_H0 ;  /* 0x20000052ff537230 */ /* 0x100fe40000004100 */
[----:B------:R-:W-:Y:S01]  /*6850*/  FMUL R54, R64, R54 ;  /* 0x0000003640367220 */ /* 0x000fe20000400000 */
[----:B------:R-:W-:Y:S02]  /*6860*/  HADD2.F32 R82, -RZ, R82.H1_H1 ;  /* 0x30000052ff527230 */ /* 0x000fe40000004100 */
[----:B------:R-:W-:Y:S01]  /*6870*/  FFMA R51, R78, UR38, R51 ;  /* 0x000000264e337c23 */ /* 0x000fe20008000033 */
[----:B------:R-:W-:Y:S01]  /*6880*/  FFMA R52, R81, UR38, R52 ;  /* 0x0000002651347c23 */ /* 0x000fe20008000034 */
[----:B------:R-:W-:Y:S01]  /*6890*/  FFMA R53, R80, UR38, R53 ;  /* 0x0000002650357c23 */ /* 0x000fe20008000035 */
[----:B------:R-:W-:Y:S01]  /*68a0*/  FFMA R54, R83, UR38, R54 ;  /* 0x0000002653367c23 */ /* 0x000fe20008000036 */
[--C-:B------:R-:W-:Y:S01]  /*68b0*/  HADD2.F32 R109, -RZ, R108.reuse.H0_H0 ;  /* 0x2000006cff6d7230 */ /* 0x100fe20000004100 */
[----:B------:R-:W-:Y:S01]  /*68c0*/  F2FP.SATFINITE.E4M3.F32.PACK_AB_MERGE_C R126, R51, R50, RZ ;  /* 0x00000032337e723e */ /* 0x000fe200048070ff */
[----:B------:R-:W-:Y:S02]  /*68d0*/  HADD2.F32 R108, -RZ, R108.H1_H1 ;  /* 0x3000006cff6c7230 */ /* 0x000fe40000004100 */
[----:B------:R-:W-:Y:S01]  /*68e0*/  FMUL R55, R64, R55 ;  /* 0x0000003740377220 */ /* 0x000fe20000400000 */
[----:B------:R-:W-:Y:S01]  /*68f0*/  HADD2.F32 R87, -RZ, R86.H0_H0 ;  /* 0x20000056ff577230 */ /* 0x000fe20000004100 */
[----:B------:R-:W-:Y:S01]  /*6900*/  F2FP.SATFINITE.E4M3.F32.PACK_AB_MERGE_C R126, R49, R48, R126 ;  /* 0x00000030317e723e */ /* 0x000fe2000480707e */
[--C-:B------:R-:W-:Y:S02]  /*6910*/  HADD2.F32 R113, -RZ, R112.reuse.H0_H0 ;  /* 0x20000070ff717230 */ /* 0x100fe40000004100 */
[----:B------:R-:W-:Y:S01]  /*6920*/  FFMA R55, R82, UR38, R55 ;  /* 0x0000002652377c23 */ /* 0x000fe20008000037 */
[----:B------:R-:W-:Y:S01]  /*6930*/  FFMA R0, R85, UR38, R0 ;  /* 0x0000002655007c23 */ /* 0x000fe20008000000 */
[----:B------:R-:W-:Y:S01]  /*6940*/  FFMA R3, R84, UR38, R3 ;  /* 0x0000002654037c23 */ /* 0x000fe20008000003 */
[----:B------:R-:W-:Y:S02]  /*6950*/  HADD2.F32 R112, -RZ, R112.H1_H1 ;  /* 0x30000070ff707230 */ /* 0x000fe40000004100 */
[C---:B------:R-:W-:Y:S01]  /*6960*/  FMUL R20, R64.reuse, R26 ;  /* 0x0000001a40147220 */ /* 0x040fe20000400000 */
[----:B------:R-:W-:Y:S01]  /*6970*/  HADD2.F32 R86, -RZ, R86.H1_H1 ;  /* 0x30000056ff567230 */ /* 0x000fe20000004100 */
[----:B------:R-:W-:Y:S01]  /*6980*/  F2FP.SATFINITE.E4M3.F32.PACK_AB_MERGE_C R127, R55, R54, RZ ;  /* 0x00000036377f723e */ /* 0x000fe200048070ff */
[C---:B------:R-:W-:Y:S01]  /*6990*/  FMUL R26, R64.reuse, R32 ;  /* 0x00000020401a7220 */ /* 0x040fe20000400000 */
[----:B------:R-:W-:Y:S01]  /*69a0*/  FFMA R20, R87, UR38, R20 ;  /* 0x0000002657147c23 */ /* 0x000fe20008000014 */
[C---:B------:R-:W-:Y:S01]  /*69b0*/  FMUL R21, R64.reuse, R27 ;  /* 0x0000001b40157220 */ /* 0x040fe20000400000 */
[----:B------:R-:W-:Y:S01]  /*69c0*/  F2FP.SATFINITE.E4M3.F32.PACK_AB_MERGE_C R127, R53, R52, R127 ;  /* 0x00000034357f723e */ /* 0x000fe2000480707f */
[C---:B------:R-:W-:Y:S01]  /*69d0*/  FMUL R27, R64.reuse, R33 ;  /* 0x00000021401b7220 */ /* 0x040fe20000400000 */
[----:B------:R-:W-:Y:S01]  /*69e0*/  FMUL R24, R64, R30 ;  /* 0x0000001e40187220 */ /* 0x000fe20000400000 */
[----:B------:R-:W-:Y:S01]  /*69f0*/  FFMA R21, R86, UR38, R21 ;  /* 0x0000002656157c23 */ /* 0x000fe20008000015 */
[----:B------:R-:W-:Y:S01]  /*6a00*/  FFMA R22, R89, UR38, R22 ;  /* 0x0000002659167c23 */ /* 0x000fe20008000016 */
[----:B------:R2:W-:Y:S01]  /*6a10*/  STS.128 [R138+0x1980], R124 ;  /* 0x0019807c8a007388 */ /* 0x0005e20000000c00 */
[----:B------:R-:W-:Y:S01]  /*6a20*/  FFMA R23, R88, UR38, R23 ;  /* 0x0000002658177c23 */ /* 0x000fe20008000017 */
[----:B------:R-:W-:Y:S01]  /*6a30*/  FFMA R24, R91, UR38, R24 ;  /* 0x000000265b187c23 */ /* 0x000fe20008000018 */
[----:B------:R-:W-:Y:S01]  /*6a40*/  F2FP.SATFINITE.E4M3.F32.PACK_AB_MERGE_C R144, R21, R20, RZ ;  /* 0x000000141590723e */ /* 0x000fe200048070ff */
[C---:B------:R-:W-:Y:S01]  /*6a50*/  FMUL R30, R64.reuse, R36 ;  /* 0x00000024401e7220 */ /* 0x040fe20000400000 */
[C---:B------:R-:W-:Y:S01]  /*6a60*/  FMUL R25, R64.reuse, R31 ;  /* 0x0000001f40197220 */ /* 0x040fe20000400000 */
[--C-:B------:R-:W-:Y:S01]  /*6a70*/  HADD2.F32 R95, -RZ, R94.reuse.H0_H0 ;  /* 0x2000005eff5f7230 */ /* 0x100fe20000004100 */
[----:B------:R-:W-:Y:S01]  /*6a80*/  F2FP.SATFINITE.E4M3.F32.PACK_AB_MERGE_C R144, R3, R0, R144 ;  /* 0x000000000390723e */ /* 0x000fe20004807090 */
[----:B------:R-:W-:Y:S01]  /*6a90*/  FMUL R31, R64, R37 ;  /* 0x00000025401f7220 */ /* 0x000fe20000400000 */
[----:B------:R-:W-:Y:S01]  /*6aa0*/  FFMA R25, R90, UR38, R25 ;  /* 0x000000265a197c23 */ /* 0x000fe20008000019 */
[----:B------:R-:W-:Y:S01]  /*6ab0*/  FFMA R26, R93, UR38, R26 ;  /* 0x000000265d1a7c23 */ /* 0x000fe2000800001a */
[----:B------:R-:W-:Y:S01]  /*6ac0*/  FFMA R27, R92, UR38, R27 ;  /* 0x000000265c1b7c23 */ /* 0x000fe2000800001b */
[C---:B------:R-:W-:Y:S01]  /*6ad0*/  FMUL R28, R64.reuse, R34 ;  /* 0x00000022401c7220 */ /* 0x040fe20000400000 */
[----:B------:R-:W-:Y:S01]  /*6ae0*/  HADD2.F32 R94, -RZ, R94.H1_H1 ;  /* 0x3000005eff5e7230 */ /* 0x000fe20000004100 */
[----:B------:R-:W-:Y:S01]  /*6af0*/  F2FP.SATFINITE.E4M3.F32.PACK_AB_MERGE_C R145, R25, R24, RZ ;  /* 0x000000181991723e */ /* 0x000fe200048070ff */
[----:B------:R-:W-:Y:S01]  /*6b00*/  FMUL R29, R64, R35 ;  /* 0x00000023401d7220 */ /* 0x000fe20000400000 */
[--C-:B------:R-:W-:Y:S02]  /*6b10*/  HADD2.F32 R99, -RZ, R98.reuse.H0_H0 ;  /* 0x20000062ff637230 */ /* 0x100fe40000004100 */
[----:B------:R-:W-:Y:S01]  /*6b20*/  FFMA R28, R95, UR38, R28 ;  /* 0x000000265f1c7c23 */ /* 0x000fe2000800001c */
[----:B------:R-:W-:Y:S01]  /*6b30*/  F2FP.SATFINITE.E4M3.F32.PACK_AB_MERGE_C R145, R23, R22, R145 ;  /* 0x000000161791723e */ /* 0x000fe20004807091 */
[----:B------:R-:W-:Y:S01]  /*6b40*/  FFMA R29, R94, UR38, R29 ;  /* 0x000000265e1d7c23 */ /* 0x000fe2000800001d */
[----:B------:R-:W-:Y:S01]  /*6b50*/  FFMA R30, R97, UR38, R30 ;  /* 0x00000026611e7c23 */ /* 0x000fe2000800001e */
[----:B------:R-:W-:Y:S01]  /*6b60*/  FFMA R31, R96, UR38, R31 ;  /* 0x00000026601f7c23 */ /* 0x000fe2000800001f */
[C---:B------:R-:W-:Y:S01]  /*6b70*/  FMUL R32, R64.reuse, R38 ;  /* 0x0000002640207220 */ /* 0x040fe20000400000 */
[----:B------:R-:W-:Y:S02]  /*6b80*/  HADD2.F32 R98, -RZ, R98.H1_H1 ;  /* 0x30000062ff627230 */ /* 0x000fe40000004100 */
[C---:B------:R-:W-:Y:S01]  /*6b90*/  FMUL R33, R64.reuse, R39 ;  /* 0x0000002740217220 */ /* 0x040fe20000400000 */
[--C-:B------:R-:W-:Y:S02]  /*6ba0*/  HADD2.F32 R103, -RZ, R102.reuse.H0_H0 ;  /* 0x20000066ff677230 */ /* 0x100fe40000004100 */
[----:B------:R-:W-:Y:S01]  /*6bb0*/  FFMA R32, R99, UR38, R32 ;  /* 0x0000002663207c23 */ /* 0x000fe20008000020 */
[----:B------:R-:W-:Y:S02]  /*6bc0*/  HADD2.F32 R102, -RZ, R102.H1_H1 ;  /* 0x30000066ff667230 */ /* 0x000fe40000004100 */
[----:B------:R-:W-:Y:S01]  /*6bd0*/  FMUL R6, R64, R6 ;  /* 0x0000000640067220 */ /* 0x000fe20000400000 */
[----:B------:R-:W-:Y:S01]  /*6be0*/  FFMA R33, R98, UR38, R33 ;  /* 0x0000002662217c23 */ /* 0x000fe20008000021 */
[----:B------:R-:W-:Y:S01]  /*6bf0*/  FMUL R7, R64, R7 ;  /* 0x0000000740077220 */ /* 0x000fe20000400000 */
[----:B------:R-:W-:Y:S01]  /*6c00*/  FFMA R4, R101, UR38, R4 ;  /* 0x0000002665047c23 */ /* 0x000fe20008000004 */
[----:B------:R-:W-:Y:S01]  /*6c10*/  FFMA R5, R100, UR38, R5 ;  /* 0x0000002664057c23 */ /* 0x000fe20008000005 */
        /* <DEDUP_REMOVED lines=24> */
[----:B------:R-:W-:Y:S01]  /*6da0*/  FFMA R18, R69, UR38, R18 ;  /* 0x0000002645127c23 */ /* 0x000fe20008000012 */
[----:B------:R-:W-:Y:S01]  /*6db0*/  FFMA R19, R68, UR38, R19 ;  /* 0x0000002644137c23 */ /* 0x000fe20008000013 */
[----:B------:R-:W-:Y:S01]  /*6dc0*/  F2FP.SATFINITE.E4M3.F32.PACK_AB_MERGE_C R146, R29, R28, RZ ;  /* 0x0000001c1d92723e */ /* 0x000fe200048070ff */
[----:B------:R-:W-:Y:S01]  /*6dd0*/  BSSY.RECONVERGENT B0, `(.L_x_108) ;  /* 0x000002c000007945 */ /* 0x000fe20003800200 */
[----:B------:R-:W-:Y:S02]  /*6de0*/  F2FP.SATFINITE.E4M3.F32.PACK_AB_MERGE_C R147, R33, R32, RZ ;  /* 0x000000202193723e */ /* 0x000fe400048070ff */
[----:B------:R-:W-:Y:S02]  /*6df0*/  F2FP.SATFINITE.E4M3.F32.PACK_AB_MERGE_C R148, R7, R6, RZ ;  /* 0x000000060794723e */ /* 0x000fe400048070ff */
[----:B------:R-:W-:Y:S02]  /*6e00*/  F2FP.SATFINITE.E4M3.F32.PACK_AB_MERGE_C R149, R11, R10, RZ ;  /* 0x0000000a0b95723e */ /* 0x000fe400048070ff */
[----:B------:R-:W-:Y:S02]  /*6e10*/  F2FP.SATFINITE.E4M3.F32.PACK_AB_MERGE_C R143, R15, R14, RZ ;  /* 0x0000000e0f8f723e */ /* 0x000fe400048070ff */
[----:B------:R-:W-:Y:S02]  /*6e20*/  F2FP.SATFINITE.E4M3.F32.PACK_AB_MERGE_C R152, R19, R18, RZ ;  /* 0x000000121398723e */ /* 0x000fe400048070ff */
[----:B------:R-:W-:Y:S02]  /*6e30*/  F2FP.SATFINITE.E4M3.F32.PACK_AB_MERGE_C R146, R27, R26, R146 ;  /* 0x0000001a1b92723e */ /* 0x000fe40004807092 */
[----:B------:R-:W-:Y:S02]  /*6e40*/  F2FP.SATFINITE.E4M3.F32.PACK_AB_MERGE_C R147, R31, R30, R147 ;  /* 0x0000001e1f93723e */ /* 0x000fe40004807093 */
[----:B------:R-:W-:Y:S02]  /*6e50*/  F2FP.SATFINITE.E4M3.F32.PACK_AB_MERGE_C R148, R5, R4, R148 ;  /* 0x000000040594723e */ /* 0x000fe40004807094 */
[----:B------:R-:W-:Y:S01]  /*6e60*/  F2FP.SATFINITE.E4M3.F32.PACK_AB_MERGE_C R149, R9, R8, R149 ;  /* 0x000000080995723e */ /* 0x000fe20004807095 */
[----:B------:R2:W-:Y:S01]  /*6e70*/  STS.128 [R138+0x2180], R144 ;  /* 0x002180908a007388 */ /* 0x0005e20000000c00 */
[----:B------:R-:W-:Y:S02]  /*6e80*/  F2FP.SATFINITE.E4M3.F32.PACK_AB_MERGE_C R150, R13, R12, R143 ;  /* 0x0000000c0d96723e */ /* 0x000fe4000480708f */
[----:B------:R-:W-:Y:S02]  /*6e90*/  F2FP.SATFINITE.E4M3.F32.PACK_AB_MERGE_C R151, R17, R16, R152 ;  /* 0x000000101197723e */ /* 0x000fe40004807098 */
[----:B-1----:R-:W-:Y:S03]  /*6ea0*/  IADD3 R141, PT, PT, R67, 0x1, RZ ;  /* 0x00000001438d7810 */ /* 0x002fe60007ffe0ff */
[----:B------:R2:W-:Y:S01]  /*6eb0*/  STS.128 [R138+0x2980], R148 ;  /* 0x002980948a007388 */ /* 0x0005e20000000c00 */
[----:B------:R-:W-:Y:S01]  /*6ec0*/  @!PT LDS RZ, [RZ] ;  /* 0x00000000fffff984 */ /* 0x000fe20000000800 */
[----:B------:R-:W-:Y:S01]  /*6ed0*/  @!PT LDS RZ, [RZ] ;  /* 0x00000000fffff984 */ /* 0x000fe20000000800 */
[----:B------:R-:W-:Y:S01]  /*6ee0*/  @!PT LDS RZ, [RZ] ;  /* 0x00000000fffff984 */ /* 0x000fe20000000800 */
[----:B------:R-:W-:Y:S01]  /*6ef0*/  @!PT LDS RZ, [RZ] ;  /* 0x00000000fffff984 */ /* 0x000fe20000000800 */
[----:B------:R1:W-:Y:S07]  /*6f00*/  MEMBAR.ALL.CTA ;  /* 0x0000000000007992 */ /* 0x0003ee0000008000 */
[----:B-1----:R-:W1:Y:S02]  /*6f10*/  FENCE.VIEW.ASYNC.S ;  /* 0x00000000000073c6 */ /* 0x002e640000000000 */
[----:B-1----:R-:W-:Y:S06]  /*6f20*/  BAR.SYNC.DEFER_BLOCKING 0x1, 0x80 ;  /* 0x0042000000007b1d */ /* 0x002fec0000010000 */
[----:B------:R-:W-:Y:S05]  /*6f30*/  @P0 BRA `(.L_x_109) ;  /* 0x0000000000540947 */ /* 0x000fea0003800000 */
[----:B------:R-:W-:Y:S01]  /*6f40*/  R2UR UR13, R128 ;  /* 0x00000000800d72ca */ /* 0x000fe200000e0000 */
[----:B------:R-:W-:Y:S01]  /*6f50*/  UIADD3 UR16, UP0, UPT, UR48, 0x680, URZ ;  /* 0x0000068030107890 */ /* 0x000fe2000ff1e0ff */
[----:B------:R-:W-:Y:S01]  /*6f60*/  R2UR UR14, R123 ;  /* 0x000000007b0e72ca */ /* 0x000fe200000e0000 */
[----:B------:R-:W-:Y:S02]  /*6f70*/  UIADD3 UR12, UPT, UPT, UR39, 0x1980, URZ ;  /* 0x00001980270c7890 */ /* 0x000fe4000fffe0ff */
[----:B------:R-:W-:Y:S01]  /*6f80*/  UIADD3.X UR17, UPT, UPT, URZ, UR49, URZ, UP0, !UPT ;  /* 0x00000031ff117290 */ /* 0x000fe200087fe4ff */
[----:B------:R-:W-:Y:S01]  /*6f90*/  UMOV UR15, UR36 ;  /* 0x00000024000f7c82 */ /* 0x000fe20008000000 */
[----:B------:R-:W-:Y:S01]  /*6fa0*/  UIADD3 UR8, UPT, UPT, UR39, 0x2180, URZ ;  /* 0x0000218027087890 */ /* 0x000fe2000fffe0ff */
[----:B------:R-:W-:Y:S01]  /*6fb0*/  UMOV UR11, UR36 ;  /* 0x00000024000b7c82 */ /* 0x000fe20008000000 */
[----:B------:R-:W-:Y:S04]  /*6fc0*/  UIADD3 UR4, UPT, UPT, UR39, 0x2980, URZ ;  /* 0x0000298027047890 */ /* 0x000fe8000fffe0ff */
[----:B------:R-:W-:Y:S02]  /*6fd0*/  UIMAD UR13, UR13, 0x30, URZ ;  /* 0x000000300d0d78a4 */ /* 0x000fe4000f8e02ff */
[----:B------:R-:W-:Y:S02]  /*6fe0*/  USHF.L.U32 UR14, UR14, 0x7, URZ ;  /* 0x000000070e0e7899 */ /* 0x000fe400080006ff */
[----:B------:R-:W-:Y:S02]  /*6ff0*/  UIADD3 UR9, UPT, UPT, UR13, 0x10, URZ ;  /* 0x000000100d097890 */ /* 0x000fe4000fffe0ff */
[----:B------:R-:W-:Y:S01]  /*7000*/  UIADD3 UR5, UPT, UPT, UR13, 0x20, URZ ;  /* 0x000000200d057890 */ /* 0x000fe2000fffe0ff */
[----:B------:R-:W-:Y:S02]  /*7010*/  UMOV UR7, UR36 ;  /* 0x0000002400077c82 */ /* 0x000fe40008000000 */
[----:B------:R-:W-:Y:S01]  /*7020*/  UMOV UR10, UR14 ;  /* 0x0000000e000a7c82 */ /* 0x000fe20008000000 */
[----:B------:R-:W-:Y:S01]  /*7030*/  UMOV UR6, UR14 ;  /* 0x0000000e00067c82 */ /* 0x000fe20008000000 */
[----:B------:R1:W-:Y:S02]  /*7040*/  UTMASTG.3D [UR12], [UR16] ;  /* 0x0000000c100073b5 */ /* 0x0003e40008010000 */
[----:B------:R1:W-:Y:S02]  /*7050*/  UTMASTG.3D [UR8], [UR16] ;  /* 0x00000008100073b5 */ /* 0x0003e40008010000 */
[----:B------:R1:W-:Y:S01]  /*7060*/  UTMASTG.3D [UR4], [UR16] ;  /* 0x00000004100073b5 */ /* 0x0003e20008010000 */
[----:B------:R0:W-:Y:S01]  /*7070*/  UTMACMDFLUSH ;  /* 0x00000000000079b7 */ /* 0x0001e20000000000 */
[----:B-1----:R-:W-:Y:S04]  /*7080*/  DEPBAR.LE SB0, 0x0 ;  /* 0x000080000000791a */ /* 0x002fe80000000000 */
.L_x_109:
[----:B------:R-:W-:Y:S05]  /*7090*/  BSYNC.RECONVERGENT B0 ;  /* 0x0000000000007941 */ /* 0x000fea0003800200 */
.L_x_108:
[----:B------:R-:W-:Y:S01]  /*70a0*/  BAR.SYNC.DEFER_BLOCKING 0x1, 0x80 ;  /* 0x0042000000007b1d */ /* 0x000fe20000010000 */
[----:B------:R-:W-:Y:S01]  /*70b0*/  ISETP.NE.AND P2, PT, R140, RZ, PT ;  /* 0x000000ff8c00720c */ /* 0x000fe20003f45270 */
[----:B------:R-:W-:Y:S01]  /*70c0*/  IMAD.IADD R128, R63, 0x1, R115 ;  /* 0x000000013f807824 */ /* 0x000fe200078e0273 */
[----:B------:R-:W-:Y:S01]  /*70d0*/  ISETP.NE.AND P0, PT, R142, 0x2, PT ;  /* 0x000000028e00780c */ /* 0x000fe20003f05270 */
[----:B------:R-:W-:Y:S01]  /*70e0*/  IMAD.IADD R123, R65, 0x1, R122 ;  /* 0x00000001417b7824 */ /* 0x000fe200078e027a */
[----:B------:R-:W-:Y:S02]  /*70f0*/  ISETP.NE.AND P1, PT, R141, 0x4, PT ;  /* 0x000000048d00780c */ /* 0x000fe40003f25270 */
[----:B------:R-:W-:Y:S02]  /*7100*/  SEL R3, RZ, 0x1, P0 ;  /* 0x00000001ff037807 */ /* 0x000fe40000000000 */
[----:B------:R-:W-:Y:S02]  /*7110*/  SEL R0, RZ, 0x1, P1 ;  /* 0x00000001ff007807 */ /* 0x000fe40000800000 */
[----:B------:R-:W-:Y:S02]  /*7120*/  LOP3.LUT R136, R136, R3, RZ, 0x3c, !PT ;  /* 0x0000000388887212 */ /* 0x000fe400078e3cff */
[----:B------:R-:W-:Y:S02]  /*7130*/  LOP3.LUT R137, R137, R0, RZ, 0x3c, !PT ;  /* 0x0000000089897212 */ /* 0x000fe400078e3cff */
[----:B------:R-:W-:Y:S02]  /*7140*/  @P2 R2UR UR36, R134 ;  /* 0x00000000862422ca */ /* 0x000fe400000e0000 */
[----:B------:R-:W-:Y:S02]  /*7150*/  SEL R142, R142, RZ, P0 ;  /* 0x000000ff8e8e7207 */ /* 0x000fe40000000000 */
[----:B------:R-:W-:Y:S01]  /*7160*/  SEL R67, R141, RZ, P1 ;  /* 0x000000ff8d437207 */ /* 0x000fe20000800000 */
[----:B------:R-:W-:Y:S10]  /*7170*/  @P2 BRA `(.L_x_110) ;  /* 0xffffffe000382947 */ /* 0x000ff4000383ffff */
[----:B------:R-:W-:Y:S05]  /*7180*/  EXIT ;  /* 0x000000000000794d */ /* 0x000fea0003800000 */
.L_x_24:
[----:B--2---:R2:W4:Y:S02]  /*7190*/  SYNCS.PHASECHK.TRANS64.TRYWAIT P0, [R3+URZ+0xe0], R2 ;  /* 0x0000e002030075a7 */ /* 0x00452400080011ff */
[----:B----4-:R-:W-:Y:S05]  /*71a0*/  @!P0 NANOSLEEP.SYNCS 0x989680 ;  /* 0x009896800000895d */ /* 0x010fea0003900000 */
[----:B------:R-:W4:Y:S02]  /*71b0*/  @!P0 SYNCS.PHASECHK.TRANS64 P0, [R3+URZ+0xe0], R2 ;  /* 0x0000e002030085a7 */ /* 0x000f2400080010ff */
[----:B----4-:R-:W-:Y:S05]  /*71c0*/  @!P0 BRA `(.L_x_24) ;  /* 0xfffffffc00f08947 */ /* 0x010fea000383ffff */
[----:B------:R-:W-:Y:S05]  /*71d0*/  BRA `(.L_x_111) ;  /* 0xffffffa400787947 */ /* 0x000fea000383ffff */
.L_x_27:
[----:B-1----:R-:W-:Y:S07]  /*71e0*/  MOV R2, UR33 ;  /* 0x0000002100027c02 */ /* 0x002fee0008000f00 */
.L_x_112:
[----:B-1----:R1:W2:Y:S02]  /*71f0*/  SYNCS.PHASECHK.TRANS64.TRYWAIT P0, [R2+URZ+0x28], R5 ;  /* 0x00002805020075a7 */ /* 0x0022a400080011ff */
[----:B--2---:R-:W-:Y:S05]  /*7200*/  @!P0 NANOSLEEP.SYNCS 0x989680 ;  /* 0x009896800000895d */ /* 0x004fea0003900000 */
[----:B------:R-:W2:Y:S02]  /*7210*/  @!P0 SYNCS.PHASECHK.TRANS64 P0, [R2+URZ+0x28], R5 ;  /* 0x00002805020085a7 */ /* 0x000ea400080010ff */
[----:B--2---:R-:W-:Y:S05]  /*7220*/  @!P0 BRA `(.L_x_112) ;  /* 0xfffffffc00f08947 */ /* 0x004fea000383ffff */
[----:B------:R-:W-:Y:S05]  /*7230*/  BRA `(.L_x_26) ;  /* 0xffffffa400e07947 */ /* 0x000fea000383ffff */
.L_x_34:
[----:B-1----:R-:W-:Y:S07]  /*7240*/  MOV R2, UR33 ;  /* 0x0000002100027c02 */ /* 0x002fee0008000f00 */
.L_x_113:
[----:B-1----:R1:W2:Y:S02]  /*7250*/  SYNCS.PHASECHK.TRANS64.TRYWAIT P0, [R2+URZ+0x28], R5 ;  /* 0x00002805020075a7 */ /* 0x0022a400080011ff */
[----:B--2---:R-:W-:Y:S05]  /*7260*/  @!P0 NANOSLEEP.SYNCS 0x989680 ;  /* 0x009896800000895d */ /* 0x004fea0003900000 */
[----:B------:R-:W2:Y:S02]  /*7270*/  @!P0 SYNCS.PHASECHK.TRANS64 P0, [R2+URZ+0x28], R5 ;  /* 0x00002805020085a7 */ /* 0x000ea400080010ff */
[----:B--2---:R-:W-:Y:S05]  /*7280*/  @!P0 BRA `(.L_x_113) ;  /* 0xfffffffc00f08947 */ /* 0x004fea000383ffff */
[----:B------:R-:W-:Y:S05]  /*7290*/  BRA `(.L_x_33) ;  /* 0xffffffa800cc7947 */ /* 0x000fea000383ffff */
.L_x_39:
[----:B-1----:R1:W2:Y:S02]  /*72a0*/  SYNCS.PHASECHK.TRANS64.TRYWAIT P0, [R2+URZ+0x70], R3 ;  /* 0x00007003020075a7 */ /* 0x0022a400080011ff */
[----:B--2---:R-:W-:Y:S05]  /*72b0*/  @!P0 NANOSLEEP.SYNCS 0x989680 ;  /* 0x009896800000895d */ /* 0x004fea0003900000 */
[----:B------:R-:W2:Y:S02]  /*72c0*/  @!P0 SYNCS.PHASECHK.TRANS64 P0, [R2+URZ+0x70], R3 ;  /* 0x00007003020085a7 */ /* 0x000ea400080010ff */
[----:B--2---:R-:W-:Y:S05]  /*72d0*/  @!P0 BRA `(.L_x_39) ;  /* 0xfffffffc00f08947 */ /* 0x004fea000383ffff */
[----:B------:R-:W-:Y:S05]  /*72e0*/  BRA `(.L_x_114) ;  /* 0xffffffac00987947 */ /* 0x000fea000383ffff */
.L_x_43:
[----:B------:R-:W-:-:S07]  /*72f0*/  MOV R0, UR5 ;  /* 0x0000000500007c02 */ /* 0x000fce0008000f00 */
.L_x_115:
[----:B-1----:R1:W2:Y:S02]  /*7300*/  SYNCS.PHASECHK.TRANS64.TRYWAIT P0, [R0+URZ], R3 ;  /* 0x00000003000075a7 */ /* 0x0022a400080011ff */
[----:B--2---:R-:W-:Y:S05]  /*7310*/  @!P0 NANOSLEEP.SYNCS 0x989680 ;  /* 0x009896800000895d */ /* 0x004fea0003900000 */
[----:B------:R-:W2:Y:S02]  /*7320*/  @!P0 SYNCS.PHASECHK.TRANS64 P0, [R0+URZ], R3 ;  /* 0x00000003000085a7 */ /* 0x000ea400080010ff */
[----:B--2---:R-:W-:Y:S05]  /*7330*/  @!P0 BRA `(.L_x_115) ;  /* 0xfffffffc00f08947 */ /* 0x004fea000383ffff */
[----:B------:R-:W-:Y:S05]  /*7340*/  BRA `(.L_x_116) ;  /* 0xffffffb400087947 */ /* 0x000fea000383ffff */
.L_x_44:
[----:B------:R-:W-:-:S07]  /*7350*/  MOV R0, UR5 ;  /* 0x0000000500007c02 */ /* 0x000fce0008000f00 */
.L_x_117:
[----:B-1----:R1:W2:Y:S02]  /*7360*/  SYNCS.PHASECHK.TRANS64.TRYWAIT P0, [R0+URZ], R3 ;  /* 0x00000003000075a7 */ /* 0x0022a400080011ff */
[----:B--2---:R-:W-:Y:S05]  /*7370*/  @!P0 NANOSLEEP.SYNCS 0x989680 ;  /* 0x009896800000895d */ /* 0x004fea0003900000 */
[----:B------:R-:W2:Y:S02]  /*7380*/  @!P0 SYNCS.PHASECHK.TRANS64 P0, [R0+URZ], R3 ;  /* 0x00000003000085a7 */ /* 0x000ea400080010ff */
[----:B--2---:R-:W-:Y:S05]  /*7390*/  @!P0 BRA `(.L_x_117) ;  /* 0xfffffffc00f08947 */ /* 0x004fea000383ffff */
[----:B------:R-:W-:Y:S05]  /*73a0*/  BRA `(.L_x_118) ;  /* 0xffffffb400147947 */ /* 0x000fea000383ffff */
.L_x_45:
[----:B------:R-:W-:-:S07]  /*73b0*/  MOV R0, UR5 ;  /* 0x0000000500007c02 */ /* 0x000fce0008000f00 */
.L_x_119:
[----:B-1----:R1:W2:Y:S02]  /*73c0*/  SYNCS.PHASECHK.TRANS64.TRYWAIT P0, [R0+URZ], R3 ;  /* 0x00000003000075a7 */ /* 0x0022a400080011ff */
[----:B--2---:R-:W-:Y:S05]  /*73d0*/  @!P0 NANOSLEEP.SYNCS 0x989680 ;  /* 0x009896800000895d */ /* 0x004fea0003900000 */
[----:B------:R-:W2:Y:S02]  /*73e0*/  @!P0 SYNCS.PHASECHK.TRANS64 P0, [R0+URZ], R3 ;  /* 0x00000003000085a7 */ /* 0x000ea400080010ff */
[----:B--2---:R-:W-:Y:S05]  /*73f0*/  @!P0 BRA `(.L_x_119) ;  /* 0xfffffffc00f08947 */ /* 0x004fea000383ffff */
[----:B------:R-:W-:Y:S05]  /*7400*/  BRA `(.L_x_120) ;  /* 0xffffffb400207947 */ /* 0x000fea000383ffff */
.L_x_46:
[----:B------:R-:W-:-:S07]  /*7410*/  MOV R0, UR5 ;  /* 0x0000000500007c02 */ /* 0x000fce0008000f00 */
.L_x_121:
[----:B-1----:R1:W2:Y:S02]  /*7420*/  SYNCS.PHASECHK.TRANS64.TRYWAIT P0, [R0+URZ], R3 ;  /* 0x00000003000075a7 */ /* 0x0022a400080011ff */
[----:B--2---:R-:W-:Y:S05]  /*7430*/  @!P0 NANOSLEEP.SYNCS 0x989680 ;  /* 0x009896800000895d */ /* 0x004fea0003900000 */
[----:B------:R-:W2:Y:S02]  /*7440*/  @!P0 SYNCS.PHASECHK.TRANS64 P0, [R0+URZ], R3 ;  /* 0x00000003000085a7 */ /* 0x000ea400080010ff */
[----:B--2---:R-:W-:Y:S05]  /*7450*/  @!P0 BRA `(.L_x_121) ;  /* 0xfffffffc00f08947 */ /* 0x004fea000383ffff */
[----:B------:R-:W-:Y:S05]  /*7460*/  BRA `(.L_x_122) ;  /* 0xffffffb4002c7947 */ /* 0x000fea000383ffff */
.L_x_49:
[----:B-1----:R1:W2:Y:S02]  /*7470*/  SYNCS.PHASECHK.TRANS64.TRYWAIT P0, [R2+URZ+0xd0], R5 ;  /* 0x0000d005020075a7 */ /* 0x0022a400080011ff */
[----:B--2---:R-:W-:Y:S05]  /*7480*/  @!P0 NANOSLEEP.SYNCS 0x989680 ;  /* 0x009896800000895d */ /* 0x004fea0003900000 */
[----:B------:R-:W2:Y:S02]  /*7490*/  @!P0 SYNCS.PHASECHK.TRANS64 P0, [R2+URZ+0xd0], R5 ;  /* 0x0000d005020085a7 */ /* 0x000ea400080010ff */
[----:B--2---:R-:W-:Y:S05]  /*74a0*/  @!P0 BRA `(.L_x_49) ;  /* 0xfffffffc00f08947 */ /* 0x004fea000383ffff */
[----:B------:R-:W-:Y:S05]  /*74b0*/  BRA `(.L_x_123) ;  /* 0xffffffb400887947 */ /* 0x000fea000383ffff */
.L_x_50:
[----:B------:R-:W-:-:S07]  /*74c0*/  MOV R2, UR5 ;  /* 0x0000000500027c02 */ /* 0x000fce0008000f00 */
.L_x_124:
[----:B-1----:R1:W2:Y:S02]  /*74d0*/  SYNCS.PHASECHK.TRANS64.TRYWAIT P0, [R2+URZ+0x80], R5 ;  /* 0x00008005020075a7 */ /* 0x0022a400080011ff */
[----:B--2---:R-:W-:Y:S05]  /*74e0*/  @!P0 NANOSLEEP.SYNCS 0x989680 ;  /* 0x009896800000895d */ /* 0x004fea0003900000 */
[----:B------:R-:W2:Y:S02]  /*74f0*/  @!P0 SYNCS.PHASECHK.TRANS64 P0, [R2+URZ+0x80], R5 ;  /* 0x00008005020085a7 */ /* 0x000ea400080010ff */
[----:B--2---:R-:W-:Y:S05]  /*7500*/  @!P0 BRA `(.L_x_124) ;  /* 0xfffffffc00f08947 */ /* 0x004fea000383ffff */
[----:B------:R-:W-:Y:S05]  /*7510*/  BRA `(.L_x_125) ;  /* 0xffffffb400987947 */ /* 0x000fea000383ffff */
.L_x_51:
[----:B-1----:R1:W2:Y:S02]  /*7520*/  SYNCS.PHASECHK.TRANS64.TRYWAIT P1, [R2+URZ+0x70], R5 ;  /* 0x00007005020075a7 */ /* 0x0022a400080211ff */
[----:B--2---:R-:W-:Y:S05]  /*7530*/  @!P1 NANOSLEEP.SYNCS 0x989680 ;  /* 0x009896800000995d */ /* 0x004fea0003900000 */
[----:B------:R-:W2:Y:S02]  /*7540*/  @!P1 SYNCS.PHASECHK.TRANS64 P1, [R2+URZ+0x70], R5 ;  /* 0x00007005020095a7 */ /* 0x000ea400080210ff */
[----:B--2---:R-:W-:Y:S05]  /*7550*/  @!P1 BRA `(.L_x_51) ;  /* 0xfffffffc00f09947 */ /* 0x004fea000383ffff */
[----:B------:R-:W-:Y:S05]  /*7560*/  BRA `(.L_x_126) ;  /* 0xffffffb400c87947 */ /* 0x000fea000383ffff */
.L_x_54:
[----:B------:R-:W-:-:S07]  /*7570*/  MOV R0, UR5 ;  /* 0x0000000500007c02 */ /* 0x000fce0008000f00 */
.L_x_127:
[----:B-1----:R1:W2:Y:S02]  /*7580*/  SYNCS.PHASECHK.TRANS64.TRYWAIT P0, [R0+URZ+0x80], R3 ;  /* 0x00008003000075a7 */ /* 0x0022a400080011ff */
[----:B--2---:R-:W-:Y:S05]  /*7590*/  @!P0 NANOSLEEP.SYNCS 0x989680 ;  /* 0x009896800000895d */ /* 0x004fea0003900000 */
[----:B------:R-:W2:Y:S02]  /*75a0*/  @!P0 SYNCS.PHASECHK.TRANS64 P0, [R0+URZ+0x80], R3 ;  /* 0x00008003000085a7 */ /* 0x000ea400080010ff */
[----:B--2---:R-:W-:Y:S05]  /*75b0*/  @!P0 BRA `(.L_x_127) ;  /* 0xfffffffc00f08947 */ /* 0x004fea000383ffff */
[----:B------:R-:W-:Y:S05]  /*75c0*/  BRA `(.L_x_53) ;  /* 0xffffffb8001c7947 */ /* 0x000fea000383ffff */
.L_x_63:
[----:B-1----:R-:W-:-:S04]  /*75d0*/  MOV R0, UR4 ;  /* 0x0000000400007c02 */ /* 0x002fc80008000f00 */
[----:B------:R1:W2:Y:S03]  /*75e0*/  SYNCS.PHASECHK.TRANS64.TRYWAIT P0, [R0+URZ+0x8], R5 ;  /* 0x00000805000075a7 */ /* 0x0002a600080011ff */
[----:B--2---:R-:W-:Y:S05]  /*75f0*/  @!P0 NANOSLEEP.SYNCS 0x989680 ;  /* 0x009896800000895d */ /* 0x004fea0003900000 */
[----:B------:R-:W2:Y:S02]  /*7600*/  @!P0 SYNCS.PHASECHK.TRANS64 P0, [R0+URZ+0x8], R5 ;  /* 0x00000805000085a7 */ /* 0x000ea400080010ff */
[----:B--2---:R-:W-:Y:S05]  /*7610*/  @!P0 BRA `(.L_x_63) ;  /* 0xfffffffc00ec8947 */ /* 0x004fea000383ffff */
[----:B------:R-:W-:Y:S05]  /*7620*/  BRA `(.L_x_62) ;  /* 0xffffffb800d07947 */ /* 0x000fea000383ffff */
.L_x_65:
[----:B------:R-:W-:Y:S01]  /*7630*/  BSSY B0, `(.L_x_128) ;  /* 0x0000006000007945 */ /* 0x000fe20003800000 */
[----:B------:R-:W-:-:S07]  /*7640*/  MOV R15, 0xffffffff ;  /* 0xffffffff000f7802 */ /* 0x000fce0000000f00 */
[----:B-1---5:R-:W-:Y:S05]  /*7650*/  WARPSYNC.COLLECTIVE R15, `(.L_x_129) ;  /* 0x000000000f0c7348 */ /* 0x022fea0003c00000 */
[----:B------:R-:W-:Y:S02]  /*7660*/  ELECT P6, UR79, PT ;  /* 0x00000000004f782f */ /* 0x000fe400038c0000 */
[----:B------:R-:W-:Y:S01]  /*7670*/  MOV R14, UR79 ;  /* 0x0000004f000e7c02 */ /* 0x000fe20008000f00 */
[----:B-1---5:R-:W-:Y:S10]  /*7680*/  ENDCOLLECTIVE ;  /* 0x000000000000791b */ /* 0x022ff40003800000 */
.L_x_129:
[----:B------:R-:W-:Y:S05]  /*7690*/  BSYNC B0 ;  /* 0x0000000000007941 */ /* 0x000fea0003800000 */
.L_x_128:
[----:B------:R-:W-:Y:S05]  /*76a0*/  BRA `(.L_x_130) ;  /* 0xffffffbc00007947 */ /* 0x000fea000383ffff */
.L_x_67:
[----:B-1----:R-:W-:-:S04]  /*76b0*/  MOV R0, UR4 ;  /* 0x0000000400007c02 */ /* 0x002fc80008000f00 */
[----:B------:R1:W2:Y:S03]  /*76c0*/  SYNCS.PHASECHK.TRANS64.TRYWAIT P0, [R0+URZ+0x8], R3 ;  /* 0x00000803000075a7 */ /* 0x0002a600080011ff */
[----:B--2---:R-:W-:Y:S05]  /*76d0*/  @!P0 NANOSLEEP.SYNCS 0x989680 ;  /* 0x009896800000895d */ /* 0x004fea0003900000 */
[----:B------:R-:W2:Y:S02]  /*76e0*/  @!P0 SYNCS.PHASECHK.TRANS64 P0, [R0+URZ+0x8], R3 ;  /* 0x00000803000085a7 */ /* 0x000ea400080010ff */
[----:B--2---:R-:W-:Y:S05]  /*76f0*/  @!P0 BRA `(.L_x_67) ;  /* 0xfffffffc00ec8947 */ /* 0x004fea000383ffff */
[----:B------:R-:W-:Y:S05]  /*7700*/  BRA `(.L_x_66) ;  /* 0xffffffbc00047947 */ /* 0x000fea000383ffff */
.L_x_68:
[----:B-1----:R1:W2:Y:S02]  /*7710*/  SYNCS.PHASECHK.TRANS64.TRYWAIT P0, [R0+URZ+0x70], R5 ;  /* 0x00007005000075a7 */ /* 0x0022a400080011ff */
[----:B--2---:R-:W-:Y:S05]  /*7720*/  @!P0 NANOSLEEP.SYNCS 0x989680 ;  /* 0x009896800000895d */ /* 0x004fea0003900000 */
[----:B------:R-:W2:Y:S02]  /*7730*/  @!P0 SYNCS.PHASECHK.TRANS64 P0, [R0+URZ+0x70], R5 ;  /* 0x00007005000085a7 */ /* 0x000ea400080010ff */
[----:B--2---:R-:W-:Y:S05]  /*7740*/  @!P0 BRA `(.L_x_68) ;  /* 0xfffffffc00f08947 */ /* 0x004fea000383ffff */
[----:B------:R-:W-:Y:S05]  /*7750*/  BRA `(.L_x_131) ;  /* 0xffffffc000107947 */ /* 0x000fea000383ffff */
.L_x_70:
[----:B------:R-:W-:-:S07]  /*7760*/  MOV R0, UR19 ;  /* 0x0000001300007c02 */ /* 0x000fce0008000f00 */
.L_x_132:
[----:B-1----:R1:W2:Y:S02]  /*7770*/  SYNCS.PHASECHK.TRANS64.TRYWAIT P0, [R0+URZ+0xb0], R5 ;  /* 0x0000b005000075a7 */ /* 0x0022a400080011ff */
[----:B--2---:R-:W-:Y:S05]  /*7780*/  @!P0 NANOSLEEP.SYNCS 0x989680 ;  /* 0x009896800000895d */ /* 0x004fea0003900000 */
[----:B------:R-:W2:Y:S02]  /*7790*/  @!P0 SYNCS.PHASECHK.TRANS64 P0, [R0+URZ+0xb0], R5 ;  /* 0x0000b005000085a7 */ /* 0x000ea400080010ff */
[----:B--2---:R-:W-:Y:S05]  /*77a0*/  @!P0 BRA `(.L_x_132) ;  /* 0xfffffffc00f08947 */ /* 0x004fea000383ffff */
[----:B------:R-:W-:Y:S05]  /*77b0*/  BRA `(.L_x_133) ;  /* 0xffffffc0005c7947 */ /* 0x000fea000383ffff */
.L_x_73:
[----:B------:R-:W-:Y:S07]  /*77c0*/  MOV R0, UR26 ;  /* 0x0000001a00007c02 */ /* 0x000fee0008000f00 */
.L_x_134:
[----:B-1----:R1:W2:Y:S02]  /*77d0*/  SYNCS.PHASECHK.TRANS64.TRYWAIT P0, [R0+URZ], R5 ;  /* 0x00000005000075a7 */ /* 0x0022a400080011ff */
[----:B--2---:R-:W-:Y:S05]  /*77e0*/  @!P0 NANOSLEEP.SYNCS 0x989680 ;  /* 0x009896800000895d */ /* 0x004fea0003900000 */
[----:B------:R-:W2:Y:S02]  /*77f0*/  @!P0 SYNCS.PHASECHK.TRANS64 P0, [R0+URZ], R5 ;  /* 0x00000005000085a7 */ /* 0x000ea400080010ff */
[----:B--2---:R-:W-:Y:S05]  /*7800*/  @!P0 BRA `(.L_x_134) ;  /* 0xfffffffc00f08947 */ /* 0x004fea000383ffff */
[----:B------:R-:W-:Y:S05]  /*7810*/  BRA `(.L_x_72) ;  /* 0xffffffc000707947 */ /* 0x000fea000383ffff */
.L_x_77:
[----:B-1----:R-:W-:-:S07]  /*7820*/  MOV R0, UR6 ;  /* 0x0000000600007c02 */ /* 0x002fce0008000f00 */
.L_x_135:
[----:B-1----:R1:W2:Y:S02]  /*7830*/  SYNCS.PHASECHK.TRANS64.TRYWAIT P0, [R0+URZ], R3 ;  /* 0x00000003000075a7 */ /* 0x0022a400080011ff */
[----:B--2---:R-:W-:Y:S05]  /*7840*/  @!P0 NANOSLEEP.SYNCS 0x989680 ;  /* 0x009896800000895d */ /* 0x004fea0003900000 */
[----:B------:R-:W2:Y:S02]  /*7850*/  @!P0 SYNCS.PHASECHK.TRANS64 P0, [R0+URZ], R3 ;  /* 0x00000003000085a7 */ /* 0x000ea400080010ff */
[----:B--2---:R-:W-:Y:S05]  /*7860*/  @!P0 BRA `(.L_x_135) ;  /* 0xfffffffc00f08947 */ /* 0x004fea000383ffff */
[----:B------:R-:W-:Y:S05]  /*7870*/  BRA `(.L_x_136) ;  /* 0xffffffc400b47947 */ /* 0x000fea000383ffff */
.L_x_78:
[----:B------:R-:W-:-:S07]  /*7880*/  MOV R0, UR6 ;  /* 0x0000000600007c02 */ /* 0x000fce0008000f00 */
.L_x_137:
[----:B-1----:R1:W2:Y:S02]  /*7890*/  SYNCS.PHASECHK.TRANS64.TRYWAIT P0, [R0+URZ], R3 ;  /* 0x00000003000075a7 */ /* 0x0022a400080011ff */
[----:B--2---:R-:W-:Y:S05]  /*78a0*/  @!P0 NANOSLEEP.SYNCS 0x989680 ;  /* 0x009896800000895d */ /* 0x004fea0003900000 */
[----:B------:R-:W2:Y:S02]  /*78b0*/  @!P0 SYNCS.PHASECHK.TRANS64 P0, [R0+URZ], R3 ;  /* 0x00000003000085a7 */ /* 0x000ea400080010ff */
[----:B--2---:R-:W-:Y:S05]  /*78c0*/  @!P0 BRA `(.L_x_137) ;  /* 0xfffffffc00f08947 */ /* 0x004fea000383ffff */
[----:B------:R-:W-:Y:S05]  /*78d0*/  BRA `(.L_x_138) ;  /* 0xffffffc400c07947 */ /* 0x000fea000383ffff */
.L_x_79:
[----:B------:R-:W-:-:S07]  /*78e0*/  MOV R0, UR6 ;  /* 0x0000000600007c02 */ /* 0x000fce0008000f00 */
.L_x_139:
[----:B-1----:R1:W2:Y:S02]  /*78f0*/  SYNCS.PHASECHK.TRANS64.TRYWAIT P0, [R0+URZ], R3 ;  /* 0x00000003000075a7 */ /* 0x0022a400080011ff */
[----:B--2---:R-:W-:Y:S05]  /*7900*/  @!P0 NANOSLEEP.SYNCS 0x989680 ;  /* 0x009896800000895d */ /* 0x004fea0003900000 */
[----:B------:R-:W2:Y:S02]  /*7910*/  @!P0 SYNCS.PHASECHK.TRANS64 P0, [R0+URZ], R3 ;  /* 0x00000003000085a7 */ /* 0x000ea400080010ff */
[----:B--2---:R-:W-:Y:S05]  /*7920*/  @!P0 BRA `(.L_x_139) ;  /* 0xfffffffc00f08947 */ /* 0x004fea000383ffff */
[----:B------:R-:W-:Y:S05]  /*7930*/  BRA `(.L_x_140) ;  /* 0xffffffc400cc7947 */ /* 0x000fea000383ffff */
.L_x_82:
[----:B------:R-:W-:-:S07]  /*7940*/  MOV R0, UR11 ;  /* 0x0000000b00007c02 */ /* 0x000fce0008000f00 */
.L_x_141:
[----:B-1----:R1:W2:Y:S02]  /*7950*/  SYNCS.PHASECHK.TRANS64.TRYWAIT P1, [R0+URZ+0xf0], R3 ;  /* 0x0000f003000075a7 */ /* 0x0022a400080211ff */
[----:B--2---:R-:W-:Y:S05]  /*7960*/  @!P1 NANOSLEEP.SYNCS 0x989680 ;  /* 0x009896800000995d */ /* 0x004fea0003900000 */
[----:B------:R-:W2:Y:S02]  /*7970*/  @!P1 SYNCS.PHASECHK.TRANS64 P1, [R0+URZ+0xf0], R3 ;  /* 0x0000f003000095a7 */ /* 0x000ea400080210ff */
[----:B--2---:R-:W-:Y:S05]  /*7980*/  @!P1 BRA `(.L_x_141) ;  /* 0xfffffffc00f09947 */ /* 0x004fea000383ffff */
[----:B------:R-:W-:Y:S05]  /*7990*/  BRA `(.L_x_142) ;  /* 0xffffffc800187947 */ /* 0x000fea000383ffff */
.L_x_87:
[----:B----4-:R4:W1:Y:S02]  /*79a0*/  SYNCS.PHASECHK.TRANS64.TRYWAIT P0, [R0+URZ+0x70], R3 ;  /* 0x00007003000075a7 */ /* 0x01086400080011ff */
[----:B-1----:R-:W-:Y:S05]  /*79b0*/  @!P0 NANOSLEEP.SYNCS 0x989680 ;  /* 0x009896800000895d */ /* 0x002fea0003900000 */
[----:B------:R-:W1:Y:S02]  /*79c0*/  @!P0 SYNCS.PHASECHK.TRANS64 P0, [R0+URZ+0x70], R3 ;  /* 0x00007003000085a7 */ /* 0x000e6400080010ff */
[----:B-1----:R-:W-:Y:S05]  /*79d0*/  @!P0 BRA `(.L_x_87) ;  /* 0xfffffffc00f08947 */ /* 0x002fea000383ffff */
[----:B------:R-:W-:Y:S05]  /*79e0*/  BRA `(.L_x_143) ;  /* 0xffffffcc001c7947 */ /* 0x000fea000383ffff */
.L_x_90:
[----:B------:R-:W-:Y:S07]  /*79f0*/  MOV R0, UR6 ;  /* 0x0000000600007c02 */ /* 0x000fee0008000f00 */
.L_x_144:
[----:B-1----:R1:W4:Y:S02]  /*7a00*/  SYNCS.PHASECHK.TRANS64.TRYWAIT P0, [R0+URZ+0x68], R3 ;  /* 0x00006803000075a7 */ /* 0x00232400080011ff */
[----:B----4-:R-:W-:Y:S05]  /*7a10*/  @!P0 NANOSLEEP.SYNCS 0x989680 ;  /* 0x009896800000895d */ /* 0x010fea0003900000 */
[----:B------:R-:W4:Y:S02]  /*7a20*/  @!P0 SYNCS.PHASECHK.TRANS64 P0, [R0+URZ+0x68], R3 ;  /* 0x00006803000085a7 */ /* 0x000f2400080010ff */
[----:B----4-:R-:W-:Y:S05]  /*7a30*/  @!P0 BRA `(.L_x_144) ;  /* 0xfffffffc00f08947 */ /* 0x010fea000383ffff */
[----:B------:R-:W-:Y:S05]  /*7a40*/  BRA `(.L_x_89) ;  /* 0xffffffd000087947 */ /* 0x000fea000383ffff */
.L_x_93:
[----:B------:R-:W-:Y:S07]  /*7a50*/  MOV R3, UR6 ;  /* 0x0000000600037c02 */ /* 0x000fee0008000f00 */
.L_x_145:
[----:B-1----:R1:W2:Y:S02]  /*7a60*/  SYNCS.PHASECHK.TRANS64.TRYWAIT P2, [R3+URZ+0x58], R26 ;  /* 0x0000581a030075a7 */ /* 0x0022a400080411ff */
[----:B--2---:R-:W-:Y:S05]  /*7a70*/  @!P2 NANOSLEEP.SYNCS 0x989680 ;  /* 0x009896800000a95d */ /* 0x004fea0003900000 */
[----:B------:R-:W2:Y:S02]  /*7a80*/  @!P2 SYNCS.PHASECHK.TRANS64 P2, [R3+URZ+0x58], R26 ;  /* 0x0000581a0300a5a7 */ /* 0x000ea400080410ff */
[----:B--2---:R-:W-:Y:S05]  /*7a90*/  @!P2 BRA `(.L_x_145) ;  /* 0xfffffffc00f0a947 */ /* 0x004fea000383ffff */
[----:B------:R-:W-:Y:S05]  /*7aa0*/  BRA `(.L_x_146) ;  /* 0xffffffd0009c7947 */ /* 0x000fea000383ffff */
.L_x_96:
[----:B---3--:R3:W4:Y:S02]  /*7ab0*/  SYNCS.PHASECHK.TRANS64.TRYWAIT P0, [R0+URZ+0x70], R3 ;  /* 0x00007003000075a7 */ /* 0x00872400080011ff */
[----:B----4-:R-:W-:Y:S05]  /*7ac0*/  @!P0 NANOSLEEP.SYNCS 0x989680 ;  /* 0x009896800000895d */ /* 0x010fea0003900000 */
[----:B------:R-:W4:Y:S02]  /*7ad0*/  @!P0 SYNCS.PHASECHK.TRANS64 P0, [R0+URZ+0x70], R3 ;  /* 0x00007003000085a7 */ /* 0x000f2400080010ff */
[----:B----4-:R-:W-:Y:S05]  /*7ae0*/  @!P0 BRA `(.L_x_96) ;  /* 0xfffffffc00f08947 */ /* 0x010fea000383ffff */
[----:B------:R-:W-:Y:S05]  /*7af0*/  BRA `(.L_x_147) ;  /* 0xffffffd400ec7947 */ /* 0x000fea000383ffff */
.L_x_102:
[----:B------:R-:W-:Y:S07]  /*7b00*/  MOV R0, UR39 ;  /* 0x0000002700007c02 */ /* 0x000fee0008000f00 */
.L_x_148:
[----:B-1----:R1:W3:Y:S02]  /*7b10*/  SYNCS.PHASECHK.TRANS64.TRYWAIT P0, [R0+URZ+0x50], R3 ;  /* 0x00005003000075a7 */ /* 0x0022e400080011ff */
[----:B---3--:R-:W-:Y:S05]  /*7b20*/  @!P0 NANOSLEEP.SYNCS 0x989680 ;  /* 0x009896800000895d */ /* 0x008fea0003900000 */
[----:B------:R-:W3:Y:S02]  /*7b30*/  @!P0 SYNCS.PHASECHK.TRANS64 P0, [R0+URZ+0x50], R3 ;  /* 0x00005003000085a7 */ /* 0x000ee400080010ff */
[----:B---3--:R-:W-:Y:S05]  /*7b40*/  @!P0 BRA `(.L_x_148) ;  /* 0xfffffffc00f08947 */ /* 0x008fea000383ffff */
[----:B------:R-:W-:Y:S05]  /*7b50*/  BRA `(.L_x_101) ;  /* 0xffffffe000147947 */ /* 0x000fea000383ffff */
.L_x_104:
[----:B-1----:R1:W2:Y:S02]  /*7b60*/  SYNCS.PHASECHK.TRANS64.TRYWAIT P1, [R141+URZ+0x90], R8 ;  /* 0x000090088d0075a7 */ /* 0x0022a400080211ff */
[----:B--2---:R-:W-:Y:S05]  /*7b70*/  @!P1 NANOSLEEP.SYNCS 0x989680 ;  /* 0x009896800000995d */ /* 0x004fea0003900000 */
[----:B------:R-:W2:Y:S02]  /*7b80*/  @!P1 SYNCS.PHASECHK.TRANS64 P1, [R141+URZ+0x90], R8 ;  /* 0x000090088d0095a7 */ /* 0x000ea400080210ff */
[----:B--2---:R-:W-:Y:S05]  /*7b90*/  @!P1 BRA `(.L_x_104) ;  /* 0xfffffffc00f09947 */ /* 0x004fea000383ffff */
[----:B------:R-:W-:Y:S05]  /*7ba0*/  BRA `(.L_x_103) ;  /* 0xffffffe000947947 */ /* 0x000fea000383ffff */
        .weak           $__internal_0_$__cuda_sm10x_tcgen05_guardrail_trap_col_being_dealloced_not_returned_by_alloc
        .type           $__internal_0_$__cuda_sm10x_tcgen05_guardrail_trap_col_being_dealloced_not_returned_by_alloc,@function
        .size           $__internal_0_$__cuda_sm10x_tcgen05_guardrail_trap_col_being_dealloced_not_returned_by_alloc,($__internal_1_$__cuda_sm10x_tcgen05_guardrail_trap_phase_invalid_during_alloc - $__internal_0_$__cuda_sm10x_tcgen05_guardrail_trap_col_being_dealloced_not_returned_by_alloc)
$__internal_0_$__cuda_sm10x_tcgen05_guardrail_trap_col_being_dealloced_not_returned_by_alloc:
[----:B------:R-:W-:Y:S05]  /*7bb0*/  BPT.TRAP 0x1 ;  /* 0x000000040000795c */ /* 0x000fea0000300000 */
[----:B------:R-:W-:-:S04]  /*7bc0*/  HFMA2 R3, -RZ, RZ, 0, 0 ;  /* 0x00000000ff037431 */ /* 0x000fc800000001ff */
[----:B------:R-:W-:Y:S05]  /*7bd0*/  RET.REL.NODEC R2 `(_ZN7cutlass13device_kernelINS_4gemm6kernel13GemmUniversalIN4cute5tupleIJiiiiEEENS1_10collective13CollectiveMmaINS1_35MainloopSm100TmaUmmaWarpSpecializedILi5ELi2ELi4ENS5_IJNS4_1CILi2EEENSA_ILi1EEESC_EEEEENS5_IJNSA_ILi256EEENSA_ILi48EEESF_EEENS_12float_e4m3_tENS5_IJlSC_lEEESI_SJ_NS4_8TiledMMAINS4_8MMA_AtomIJNS4_10MMA_TraitsINS4_25SM100_MMA_F8F6F4_2x1SM_SSEJSI_SI_fSF_SG_NS4_17integral_constantINS4_4UMMA5MajorELSQ_0EEESR_NSO_INSP_7ScaleInELSS_0EEEST_EEEEEENS4_6LayoutINS5_IJSC_SC_SC_EEENS5_IJNSA_ILi0EEESY_SY_EEEEENS5_IJNS4_10UnderscoreES11_S11_EEEEENS4_18SM100_TMA_2SM_LOADENS4_14ComposedLayoutINS4_7SwizzleILi3ELi4ELi3EEENS4_18smem_ptr_flag_bitsILi8EEENSW_INS5_IJNSA_ILi8EEENSA_ILi128EEEEEENS5_IJS1B_SC_EEEEEEEvNS4_8identityES14_S1F_vS1G_EENS_8epilogue10collective18CollectiveEpilogueINS1I_23Sm100TmaWarpSpecializedILi1ELi1ELi48ELb0ELb0EEEJNS5_IJS1B_SG_SF_EEENS5_IJNSW_IS1B_SC_EENSW_ISG_SC_EEEEESI_SJ_SI_SJ_NS1I_6fusion15FusionCallbacksIS1M_NS1R_17LinearCombinationISI_fSI_fLNS_15FloatRoundStyleE2EEES1N_S1Q_JEEENS4_5SM1004TMEM4LOAD26SM100_TMEM_LOAD_32dp32b16xENS4_13SM90_TMA_LOADENS15_INS16_ILi0ELi4ELi3EEES19_NSW_INS5_IJS1A_NSA_ILi16EEEEEENS5_IJS23_SC_EEEEEEENS4_39AutoVectorizingCopyWithAssumedAlignmentILi128EEENS4_14SM90_TMA_STOREES27_S29_S29_EEEvvEEEEvNT_6ParamsE) ;  /* 0xffffff8402087950 */ /* 0x000fea0003c3ffff */
        .weak           $__internal_1_$__cuda_sm10x_tcgen05_guardrail_trap_phase_invalid_during_alloc
        .type           $__internal_1_$__cuda_sm10x_tcgen05_guardrail_trap_phase_invalid_during_alloc,@function
        .size           $__internal_1_$__cuda_sm10x_tcgen05_guardrail_trap_phase_invalid_during_alloc,($__internal_2_$__cuda_sm10x_tcgen05_guardrail_trap_unallocated_columns_being_dealloced - $__internal_1_$__cuda_sm10x_tcgen05_guardrail_trap_phase_invalid_during_alloc)
$__internal_1_$__cuda_sm10x_tcgen05_guardrail_trap_phase_invalid_during_alloc:
[----:B------:R-:W-:Y:S05]  /*7be0*/  BPT.TRAP 0x1 ;  /* 0x000000040000795c */ /* 0x000fea0000300000 */
[----:B------:R-:W-:-:S04]  /*7bf0*/  MOV R3, 0x0 ;  /* 0x0000000000037802 */ /* 0x000fc80000000f00 */
[----:B------:R-:W-:Y:S05]  /*7c00*/  RET.REL.NODEC R2 `(_ZN7cutlass13device_kernelINS_4gemm6kernel13GemmUniversalIN4cute5tupleIJiiiiEEENS1_10collective13CollectiveMmaINS1_35MainloopSm100TmaUmmaWarpSpecializedILi5ELi2ELi4ENS5_IJNS4_1CILi2EEENSA_ILi1EEESC_EEEEENS5_IJNSA_ILi256EEENSA_ILi48EEESF_EEENS_12float_e4m3_tENS5_IJlSC_lEEESI_SJ_NS4_8TiledMMAINS4_8MMA_AtomIJNS4_10MMA_TraitsINS4_25SM100_MMA_F8F6F4_2x1SM_SSEJSI_SI_fSF_SG_NS4_17integral_constantINS4_4UMMA5MajorELSQ_0EEESR_NSO_INSP_7ScaleInELSS_0EEEST_EEEEEENS4_6LayoutINS5_IJSC_SC_SC_EEENS5_IJNSA_ILi0EEESY_SY_EEEEENS5_IJNS4_10UnderscoreES11_S11_EEEEENS4_18SM100_TMA_2SM_LOADENS4_14ComposedLayoutINS4_7SwizzleILi3ELi4ELi3EEENS4_18smem_ptr_flag_bitsILi8EEENSW_INS5_IJNSA_ILi8EEENSA_ILi128EEEEEENS5_IJS1B_SC_EEEEEEEvNS4_8identityES14_S1F_vS1G_EENS_8epilogue10collective18CollectiveEpilogueINS1I_23Sm100TmaWarpSpecializedILi1ELi1ELi48ELb0ELb0EEEJNS5_IJS1B_SG_SF_EEENS5_IJNSW_IS1B_SC_EENSW_ISG_SC_EEEEESI_SJ_SI_SJ_NS1I_6fusion15FusionCallbacksIS1M_NS1R_17LinearCombinationISI_fSI_fLNS_15FloatRoundStyleE2EEES1N_S1Q_JEEENS4_5SM1004TMEM4LOAD26SM100_TMEM_LOAD_32dp32b16xENS4_13SM90_TMA_LOADENS15_INS16_ILi0ELi4ELi3EEES19_NSW_INS5_IJS1A_NSA_ILi16EEEEEENS5_IJS23_SC_EEEEEEENS4_39AutoVectorizingCopyWithAssumedAlignmentILi128EEENS4_14SM90_TMA_STOREES27_S29_S29_EEEvvEEEEvNT_6ParamsE) ;  /* 0xffffff8002fc7950 */ /* 0x000fea0003c3ffff */
        .weak           $__internal_2_$__cuda_sm10x_tcgen05_guardrail_trap_unallocated_columns_being_dealloced
        .type           $__internal_2_$__cuda_sm10x_tcgen05_guardrail_trap_unallocated_columns_being_dealloced,@function
        .size           $__internal_2_$__cuda_sm10x_tcgen05_guardrail_trap_unallocated_columns_being_dealloced,(.L_x_150 - $__internal_2_$__cuda_sm10x_tcgen05_guardrail_trap_unallocated_columns_being_dealloced)
$__internal_2_$__cuda_sm10x_tcgen05_guardrail_trap_unallocated_columns_being_dealloced:
[----:B------:R-:W-:Y:S05]  /*7c10*/  BPT.TRAP 0x1 ;  /* 0x000000040000795c */ /* 0x000fea0000300000 */
[----:B------:R-:W-:-:S04]  /*7c20*/  HFMA2 R3, -RZ, RZ, 0, 0 ;  /* 0x00000000ff037431 */ /* 0x000fc800000001ff */
[----:B------:R-:W-:Y:S05]  /*7c30*/  RET.REL.NODEC R2 `(_ZN7cutlass13device_kernelINS_4gemm6kernel13GemmUniversalIN4cute5tupleIJiiiiEEENS1_10collective13CollectiveMmaINS1_35MainloopSm100TmaUmmaWarpSpecializedILi5ELi2ELi4ENS5_IJNS4_1CILi2EEENSA_ILi1EEESC_EEEEENS5_IJNSA_ILi256EEENSA_ILi48EEESF_EEENS_12float_e4m3_tENS5_IJlSC_lEEESI_SJ_NS4_8TiledMMAINS4_8MMA_AtomIJNS4_10MMA_TraitsINS4_25SM100_MMA_F8F6F4_2x1SM_SSEJSI_SI_fSF_SG_NS4_17integral_constantINS4_4UMMA5MajorELSQ_0EEESR_NSO_INSP_7ScaleInELSS_0EEEST_EEEEEENS4_6LayoutINS5_IJSC_SC_SC_EEENS5_IJNSA_ILi0EEESY_SY_EEEEENS5_IJNS4_10UnderscoreES11_S11_EEEEENS4_18SM100_TMA_2SM_LOADENS4_14ComposedLayoutINS4_7SwizzleILi3ELi4ELi3EEENS4_18smem_ptr_flag_bitsILi8EEENSW_INS5_IJNSA_ILi8EEENSA_ILi128EEEEEENS5_IJS1B_SC_EEEEEEEvNS4_8identityES14_S1F_vS1G_EENS_8epilogue10collective18CollectiveEpilogueINS1I_23Sm100TmaWarpSpecializedILi1ELi1ELi48ELb0ELb0EEEJNS5_IJS1B_SG_SF_EEENS5_IJNSW_IS1B_SC_EENSW_ISG_SC_EEEEESI_SJ_SI_SJ_NS1I_6fusion15FusionCallbacksIS1M_NS1R_17LinearCombinationISI_fSI_fLNS_15FloatRoundStyleE2EEES1N_S1Q_JEEENS4_5SM1004TMEM4LOAD26SM100_TMEM_LOAD_32dp32b16xENS4_13SM90_TMA_LOADENS15_INS16_ILi0ELi4ELi3EEES19_NSW_INS5_IJS1A_NSA_ILi16EEEEEENS5_IJS23_SC_EEEEEEENS4_39AutoVectorizingCopyWithAssumedAlignmentILi128EEENS4_14SM90_TMA_STOREES27_S29_S29_EEEvvEEEEvNT_6ParamsE) ;  /* 0xffffff8002f07950 */ /* 0x000fea0003c3ffff */
.L_x_149:
[----:B------:R-:W-:-:S00]  /*7c40*/  BRA `(.L_x_149) ;  /* 0xfffffffc00fc7947 */ /* 0x000fc0000383ffff */
[----:B------:R-:W-:-:S00]  /*7c50*/  NOP ;  /* 0x0000000000007918 */ /* 0x000fc00000000000 */
        /* <DEDUP_REMOVED lines=10> */
.L_x_150:


//--------------------- .nv.global.init           --------------------------
	.section	.nv.global.init,"aw",@progbits
.nv.global.init:
	.type		$str$26,@object
	.size		$str$26,($str$25 - $str$26)
$str$26:
        /*0000*/ 	.byte	0x2f, 0x74, 0x6d, 0x70, 0x2f, 0x63, 0x75, 0x74, 0x6c, 0x61, 0x73, 0x73, 0x5f, 0x73, 0x77, 0x65
        /*0010*/ 	.byte	0x65, 0x70, 0x5f, 0x73, 0x72, 0x63, 0x2f, 0x69, 0x6e, 0x63, 0x6c, 0x75, 0x64, 0x65, 0x2f, 0x63
        /*0020*/ 	.byte	0x75, 0x74, 0x65, 0x2f, 0x61, 0x74, 0x6f, 0x6d, 0x2f, 0x63, 0x6f, 0x70, 0x79, 0x5f, 0x74, 0x72
        /*0030*/ 	.byte	0x61, 0x69, 0x74, 0x73, 0x5f, 0x73, 0x6d, 0x31, 0x30, 0x30, 0x2e, 0x68, 0x70, 0x70, 0x00
	.type		$str$25,@object
	.size		$str$25,(__unnamed_1 - $str$25)
$str$25:
        /*003f*/ 	.byte	0x28, 0x28, 0x75, 0x69, 0x6e, 0x74, 0x33, 0x32, 0x5f, 0x74, 0x28, 0x74, 0x68, 0x72, 0x65, 0x61
        /*004f*/ 	.byte	0x64, 0x49, 0x64, 0x78, 0x2e, 0x78, 0x29, 0x20, 0x2f, 0x20, 0x33, 0x32, 0x29, 0x20, 0x25, 0x20
        /*005f*/ 	.byte	0x34, 0x29, 0x20, 0x3d, 0x3d, 0x20, 0x28, 0x28, 0x28, 0x74, 0x6d, 0x65, 0x6d, 0x5f, 0x61, 0x64
        /*006f*/ 	.byte	0x64, 0x72, 0x20, 0x3e, 0x3e, 0x20, 0x31, 0x36, 0x29, 0x20, 0x2f, 0x20, 0x33, 0x32, 0x29, 0x20
        /*007f*/ 	.byte	0x25, 0x20, 0x34, 0x29, 0x00
	.type		__unnamed_1,@object
	.size		__unnamed_1,(.L_1 - __unnamed_1)
__unnamed_1:
        /*0084*/ 	.byte	0x63, 0x6f, 0x6e, 0x73, 0x74, 0x65, 0x78, 0x70, 0x72, 0x20, 0x76, 0x6f, 0x69, 0x64, 0x20, 0x63
        /* <DEDUP_REMOVED lines=36> */
        /*02d4*/ 	.byte	0x3a, 0x43, 0x3c, 0x30, 0x3e, 0x3e, 0x3e, 0x3e, 0x5d, 0x00
.L_1:


//--------------------- .nv.shared._ZN7cutlass13device_kernelINS_4gemm6kernel13GemmUniversalIN4cute5tupleIJiiiiEEENS1_10collective13CollectiveMmaINS1_35MainloopSm100TmaUmmaWarpSpecializedILi5ELi2ELi4ENS5_IJNS4_1CILi2EEENSA_ILi1EEESC_EEEEENS5_IJNSA_ILi256EEENSA_ILi48EEESF_EEENS_12float_e4m3_tENS5_IJlSC_lEEESI_SJ_NS4_8TiledMMAINS4_8MMA_AtomIJNS4_10MMA_TraitsINS4_25SM100_MMA_F8F6F4_2x1SM_SSEJSI_SI_fSF_SG_NS4_17integral_constantINS4_4UMMA5MajorELSQ_0EEESR_NSO_INSP_7ScaleInELSS_0EEEST_EEEEEENS4_6LayoutINS5_IJSC_SC_SC_EEENS5_IJNSA_ILi0EEESY_SY_EEEEENS5_IJNS4_10UnderscoreES11_S11_EEEEENS4_18SM100_TMA_2SM_LOADENS4_14ComposedLayoutINS4_7SwizzleILi3ELi4ELi3EEENS4_18smem_ptr_flag_bitsILi8EEENSW_INS5_IJNSA_ILi8EEENSA_ILi128EEEEEENS5_IJS1B_SC_EEEEEEEvNS4_8identityES14_S1F_vS1G_EENS_8epilogue10collective18CollectiveEpilogueINS1I_23Sm100TmaWarpSpecializedILi1ELi1ELi48ELb0ELb0EEEJNS5_IJS1B_SG_SF_EEENS5_IJNSW_IS1B_SC_EENSW_ISG_SC_EEEEESI_SJ_SI_SJ_NS1I_6fusion15FusionCallbacksIS1M_NS1R_17LinearCombinationISI_fSI_fLNS_15FloatRoundStyleE2EEES1N_S1Q_JEEENS4_5SM1004TMEM4LOAD26SM100_TMEM_LOAD_32dp32b16xENS4_13SM90_TMA_LOADENS15_INS16_ILi0ELi4ELi3EEES19_NSW_INS5_IJS1A_NSA_ILi16EEEEEENS5_IJS23_SC_EEEEEEENS4_39AutoVectorizingCopyWithAssumedAlignmentILi128EEENS4_14SM90_TMA_STOREES27_S29_S29_EEEvvEEEEvNT_6ParamsE --------------------------
	.section	.nv.shared._ZN7cutlass13device_kernelINS_4gemm6kernel13GemmUniversalIN4cute5tupleIJiiiiEEENS1_10collective13CollectiveMmaINS1_35MainloopSm100TmaUmmaWarpSpecializedILi5ELi2ELi4ENS5_IJNS4_1CILi2EEENSA_ILi1EEESC_EEEEENS5_IJNSA_ILi256EEENSA_ILi48EEESF_EEENS_12float_e4m3_tENS5_IJlSC_lEEESI_SJ_NS4_8TiledMMAINS4_8MMA_AtomIJNS4_10MMA_TraitsINS4_25SM100_MMA_F8F6F4_2x1SM_SSEJSI_SI_fSF_SG_NS4_17integral_constantINS4_4UMMA5MajorELSQ_0EEESR_NSO_INSP_7ScaleInELSS_0EEEST_EEEEEENS4_6LayoutINS5_IJSC_SC_SC_EEENS5_IJNSA_ILi0EEESY_SY_EEEEENS5_IJNS4_10UnderscoreES11_S11_EEEEENS4_18SM100_TMA_2SM_LOADENS4_14ComposedLayoutINS4_7SwizzleILi3ELi4ELi3EEENS4_18smem_ptr_flag_bitsILi8EEENSW_INS5_IJNSA_ILi8EEENSA_ILi128EEEEEENS5_IJS1B_SC_EEEEEEEvNS4_8identityES14_S1F_vS1G_EENS_8epilogue10collective18CollectiveEpilogueINS1I_23Sm100TmaWarpSpecializedILi1ELi1ELi48ELb0ELb0EEEJNS5_IJS1B_SG_SF_EEENS5_IJNSW_IS1B_SC_EENSW_ISG_SC_EEEEESI_SJ_SI_SJ_NS1I_6fusion15FusionCallbacksIS1M_NS1R_17LinearCombinationISI_fSI_fLNS_15FloatRoundStyleE2EEES1N_S1Q_JEEENS4_5SM1004TMEM4LOAD26SM100_TMEM_LOAD_32dp32b16xENS4_13SM90_TMA_LOADENS15_INS16_ILi0ELi4ELi3EEES19_NSW_INS5_IJS1A_NSA_ILi16EEEEEENS5_IJS23_SC_EEEEEEENS4_39AutoVectorizingCopyWithAssumedAlignmentILi128EEENS4_14SM90_TMA_STOREES27_S29_S29_EEEvvEEEEvNT_6ParamsE,"aw",@nobits
	.sectionflags	@""
	.align	16
	.zero		1024


//--------------------- .nv.shared.reserved.0     --------------------------
	.section	.nv.shared.reserved.0,"aw",@nobits
	.weak		__nv_reservedSMEM_offset_0_alias
	.size		__nv_reservedSMEM_offset_0_alias, 0, 64
	.other		__nv_reservedSMEM_offset_0_alias,@"STO_CUDA_RESERVED_SHARED STV_DEFAULT"
__nv_reservedSMEM_offset_0_alias:
	.zero		0
.nv.shared.reserved.0:
	.zero		64
	.weak		__nv_reservedSMEM_tcgen05_partition
	.type		__nv_reservedSMEM_tcgen05_partition,@object
	.size		__nv_reservedSMEM_tcgen05_partition,(.L_0 - __nv_reservedSMEM_tcgen05_partition)
__nv_reservedSMEM_tcgen05_partition:
	.zero		32
.L_0:


//--------------------- .nv.global                --------------------------
	.section	.nv.global,"aw",@nobits
.nv.global:
	.type		_ZN40_INTERNAL_bc890863_4_k_cu_3bde1783_307234cute1_E,@object
	.size		_ZN40_INTERNAL_bc890863_4_k_cu_3bde1783_307234cute1_E,(_ZN40_INTERNAL_bc890863_4_k_cu_3bde1783_307234cuda3std3__45__cpo6cbeginE - _ZN40_INTERNAL_bc890863_4_k_cu_3bde1783_307234cute1_E)
_ZN40_INTERNAL_bc890863_4_k_cu_3bde1783_307234cute1_E:
	.zero		1
	.type		_ZN40_INTERNAL_bc890863_4_k_cu_3bde1783_307234cuda3std3__45__cpo6cbeginE,@object
	.size		_ZN40_INTERNAL_bc890863_4_k_cu_3bde1783_307234cuda3std3__45__cpo6cbeginE,(_ZN40_INTERNAL_bc890863_4_k_cu_3bde1783_307234cuda3std3__48in_placeE - _ZN40_INTERNAL_bc890863_4_k_cu_3bde1783_307234cuda3std3__45__cpo6cbeginE)
_ZN40_INTERNAL_bc890863_4_k_cu_3bde1783_307234cuda3std3__45__cpo6cbeginE:
	.zero		1
	.type		_ZN40_INTERNAL_bc890863_4_k_cu_3bde1783_307234cuda3std3__48in_placeE,@object
	.size		_ZN40_INTERNAL_bc890863_4_k_cu_3bde1783_307234cuda3std3__48in_placeE,(_ZN40_INTERNAL_bc890863_4_k_cu_3bde1783_307234cuda3std6ranges3__45__cpo9iter_moveE - _ZN40_INTERNAL_bc890863_4_k_cu_3bde1783_307234cuda3std3__48in_placeE)
_ZN40_INTERNAL_bc890863_4_k_cu_3bde1783_307234cuda3std3__48in_placeE:
	.zero		1
	.type		_ZN40_INTERNAL_bc890863_4_k_cu_3bde1783_307234cuda3std6ranges3__45__cpo9iter_moveE,@object
	.size		_ZN40_INTERNAL_bc890863_4_k_cu_3bde1783_307234cuda3std6ranges3__45__cpo9iter_moveE,(_ZN40_INTERNAL_bc890863_4_k_cu_3bde1783_307234cuda3std3__45__cpo5beginE - _ZN40_INTERNAL_bc890863_4_k_cu_3bde1783_307234cuda3std6ranges3__45__cpo9iter_moveE)
_ZN40_INTERNAL_bc890863_4_k_cu_3bde1783_307234cuda3std6ranges3__45__cpo9iter_moveE:
	.zero		1
	.type		_ZN40_INTERNAL_bc890863_4_k_cu_3bde1783_307234cuda3std3__45__cpo5beginE,@object
	.size		_ZN40_INTERNAL_bc890863_4_k_cu_3bde1783_307234cuda3std3__45__cpo5beginE,(_ZN40_INTERNAL_bc890863_4_k_cu_3bde1783_307234cuda3std3__442_GLOBAL__N__bc890863_4_k_cu_3bde1783_307236ignoreE - _ZN40_INTERNAL_bc890863_4_k_cu_3bde1783_307234cuda3std3__45__cpo5beginE)
_ZN40_INTERNAL_bc890863_4_k_cu_3bde1783_307234cuda3std3__45__cpo5beginE:
	.zero		1
	.type		_ZN40_INTERNAL_bc890863_4_k_cu_3bde1783_307234cuda3std3__442_GLOBAL__N__bc890863_4_k_cu_3bde1783_307236ignoreE,@object
	.size		_ZN40_INTERNAL_bc890863_4_k_cu_3bde1783_307234cuda3std3__442_GLOBAL__N__bc890863_4_k_cu_3bde1783_307236ignoreE,(_ZN40_INTERNAL_bc890863_4_k_cu_3bde1783_307234cute7productE - _ZN40_INTERNAL_bc890863_4_k_cu_3bde1783_307234cuda3std3__442_GLOBAL__N__bc890863_4_k_cu_3bde1783_307236ignoreE)
_ZN40_INTERNAL_bc890863_4_k_cu_3bde1783_307234cuda3std3__442_GLOBAL__N__bc890863_4_k_cu_3bde1783_307236ignoreE:
	.zero		1
	.type		_ZN40_INTERNAL_bc890863_4_k_cu_3bde1783_307234cute7productE,@object
	.size		_ZN40_INTERNAL_bc890863_4_k_cu_3bde1783_307234cute7productE,(_ZN40_INTERNAL_bc890863_4_k_cu_3bde1783_307234cuda3std3__45__cpo3endE - _ZN40_INTERNAL_bc890863_4_k_cu_3bde1783_307234cute7productE)
_ZN40_INTERNAL_bc890863_4_k_cu_3bde1783_307234cute7productE:
	.zero		1
	.type		_ZN40_INTERNAL_bc890863_4_k_cu_3bde1783_307234cuda3std3__45__cpo3endE,@object
	.size		_ZN40_INTERNAL_bc890863_4_k_cu_3bde1783_307234cuda3std3__45__cpo3endE,(_ZN40_INTERNAL_bc890863_4_k_cu_3bde1783_307234cuda3std3__419piecewise_constructE - _ZN40_INTERNAL_bc890863_4_k_cu_3bde1783_307234cuda3std3__45__cpo3endE)
_ZN40_INTERNAL_bc890863_4_k_cu_3bde1783_307234cuda3std3__45__cpo3endE:
	.zero		1
	.type		_ZN40_INTERNAL_bc890863_4_k_cu_3bde1783_307234cuda3std3__419piecewise_constructE,@object
	.size		_ZN40_INTERNAL_bc890863_4_k_cu_3bde1783_307234cuda3std3__419piecewise_constructE,(_ZN40_INTERNAL_bc890863_4_k_cu_3bde1783_307234cuda3std3__45__cpo4cendE - _ZN40_INTERNAL_bc890863_4_k_cu_3bde1783_307234cuda3std3__419piecewise_constructE)
_ZN40_INTERNAL_bc890863_4_k_cu_3bde1783_307234cuda3std3__419piecewise_constructE:
	.zero		1
	.type		_ZN40_INTERNAL_bc890863_4_k_cu_3bde1783_307234cuda3std3__45__cpo4cendE,@object
	.size		_ZN40_INTERNAL_bc890863_4_k_cu_3bde1783_307234cuda3std3__45__cpo4cendE,(_ZN40_INTERNAL_bc890863_4_k_cu_3bde1783_307234cuda3std6ranges3__45__cpo4swapE - _ZN40_INTERNAL_bc890863_4_k_cu_3bde1783_307234cuda3std3__45__cpo4cendE)
_ZN40_INTERNAL_bc890863_4_k_cu_3bde1783_307234cuda3std3__45__cpo4cendE:
	.zero		1
	.type		_ZN40_INTERNAL_bc890863_4_k_cu_3bde1783_307234cuda3std6ranges3__45__cpo4swapE,@object
	.size		_ZN40_INTERNAL_bc890863_4_k_cu_3bde1783_307234cuda3std6ranges3__45__cpo4swapE,(.L_9 - _ZN40_INTERNAL_bc890863_4_k_cu_3bde1783_307234cuda3std6ranges3__45__cpo4swapE)
_ZN40_INTERNAL_bc890863_4_k_cu_3bde1783_307234cuda3std6ranges3__45__cpo4swapE:
	.zero		1
.L_9:


//--------------------- .nv.constant0._ZN7cutlass13device_kernelINS_4gemm6kernel13GemmUniversalIN4cute5tupleIJiiiiEEENS1_10collective13CollectiveMmaINS1_35MainloopSm100TmaUmmaWarpSpecializedILi5ELi2ELi4ENS5_IJNS4_1CILi2EEENSA_ILi1EEESC_EEEEENS5_IJNSA_ILi256EEENSA_ILi48EEESF_EEENS_12float_e4m3_tENS5_IJlSC_lEEESI_SJ_NS4_8TiledMMAINS4_8MMA_AtomIJNS4_10MMA_TraitsINS4_25SM100_MMA_F8F6F4_2x1SM_SSEJSI_SI_fSF_SG_NS4_17integral_constantINS4_4UMMA5MajorELSQ_0EEESR_NSO_INSP_7ScaleInELSS_0EEEST_EEEEEENS4_6LayoutINS5_IJSC_SC_SC_EEENS5_IJNSA_ILi0EEESY_SY_EEEEENS5_IJNS4_10UnderscoreES11_S11_EEEEENS4_18SM100_TMA_2SM_LOADENS4_14ComposedLayoutINS4_7SwizzleILi3ELi4ELi3EEENS4_18smem_ptr_flag_bitsILi8EEENSW_INS5_IJNSA_ILi8EEENSA_ILi128EEEEEENS5_IJS1B_SC_EEEEEEEvNS4_8identityES14_S1F_vS1G_EENS_8epilogue10collective18CollectiveEpilogueINS1I_23Sm100TmaWarpSpecializedILi1ELi1ELi48ELb0ELb0EEEJNS5_IJS1B_SG_SF_EEENS5_IJNSW_IS1B_SC_EENSW_ISG_SC_EEEEESI_SJ_SI_SJ_NS1I_6fusion15FusionCallbacksIS1M_NS1R_17LinearCombinationISI_fSI_fLNS_15FloatRoundStyleE2EEES1N_S1Q_JEEENS4_5SM1004TMEM4LOAD26SM100_TMEM_LOAD_32dp32b16xENS4_13SM90_TMA_LOADENS15_INS16_ILi0ELi4ELi3EEES19_NSW_INS5_IJS1A_NSA_ILi16EEEEEENS5_IJS23_SC_EEEEEEENS4_39AutoVectorizingCopyWithAssumedAlignmentILi128EEENS4_14SM90_TMA_STOREES27_S29_S29_EEEvvEEEEvNT_6ParamsE --------------------------
	.section	.nv.constant0._ZN7cutlass13device_kernelINS_4gemm6kernel13GemmUniversalIN4cute5tupleIJiiiiEEENS1_10collective13CollectiveMmaINS1_35MainloopSm100TmaUmmaWarpSpecializedILi5ELi2ELi4ENS5_IJNS4_1CILi2EEENSA_ILi1EEESC_EEEEENS5_IJNSA_ILi256EEENSA_ILi48EEESF_EEENS_12float_e4m3_tENS5_IJlSC_lEEESI_SJ_NS4_8TiledMMAINS4_8MMA_AtomIJNS4_10MMA_TraitsINS4_25SM100_MMA_F8F6F4_2x1SM_SSEJSI_SI_fSF_SG_NS4_17integral_constantINS4_4UMMA5MajorELSQ_0EEESR_NSO_INSP_7ScaleInELSS_0EEEST_EEEEEENS4_6LayoutINS5_IJSC_SC_SC_EEENS5_IJNSA_ILi0EEESY_SY_EEEEENS5_IJNS4_10UnderscoreES11_S11_EEEEENS4_18SM100_TMA_2SM_LOADENS4_14ComposedLayoutINS4_7SwizzleILi3ELi4ELi3EEENS4_18smem_ptr_flag_bitsILi8EEENSW_INS5_IJNSA_ILi8EEENSA_ILi128EEEEEENS5_IJS1B_SC_EEEEEEEvNS4_8identityES14_S1F_vS1G_EENS_8epilogue10collective18CollectiveEpilogueINS1I_23Sm100TmaWarpSpecializedILi1ELi1ELi48ELb0ELb0EEEJNS5_IJS1B_SG_SF_EEENS5_IJNSW_IS1B_SC_EENSW_ISG_SC_EEEEESI_SJ_SI_SJ_NS1I_6fusion15FusionCallbacksIS1M_NS1R_17LinearCombinationISI_fSI_fLNS_15FloatRoundStyleE2EEES1N_S1Q_JEEENS4_5SM1004TMEM4LOAD26SM100_TMEM_LOAD_32dp32b16xENS4_13SM90_TMA_LOADENS15_INS16_ILi0ELi4ELi3EEES19_NSW_INS5_IJS1A_NSA_ILi16EEEEEENS5_IJS23_SC_EEEEEEENS4_39AutoVectorizingCopyWithAssumedAlignmentILi128EEENS4_14SM90_TMA_STOREES27_S29_S29_EEEvvEEEEvNT_6ParamsE,"a",@progbits
	.sectionflags	@""
	.align	4
.nv.constant0._ZN7cutlass13device_kernelINS_4gemm6kernel13GemmUniversalIN4cute5tupleIJiiiiEEENS1_10collective13CollectiveMmaINS1_35MainloopSm100TmaUmmaWarpSpecializedILi5ELi2ELi4ENS5_IJNS4_1CILi2EEENSA_ILi1EEESC_EEEEENS5_IJNSA_ILi256EEENSA_ILi48EEESF_EEENS_12float_e4m3_tENS5_IJlSC_lEEESI_SJ_NS4_8TiledMMAINS4_8MMA_AtomIJNS4_10MMA_TraitsINS4_25SM100_MMA_F8F6F4_2x1SM_SSEJSI_SI_fSF_SG_NS4_17integral_constantINS4_4UMMA5MajorELSQ_0EEESR_NSO_INSP_7ScaleInELSS_0EEEST_EEEEEENS4_6LayoutINS5_IJSC_SC_SC_EEENS5_IJNSA_ILi0EEESY_SY_EEEEENS5_IJNS4_10UnderscoreES11_S11_EEEEENS4_18SM100_TMA_2SM_LOADENS4_14ComposedLayoutINS4_7SwizzleILi3ELi4ELi3EEENS4_18smem_ptr_flag_bitsILi8EEENSW_INS5_IJNSA_ILi8EEENSA_ILi128EEEEEENS5_IJS1B_SC_EEEEEEEvNS4_8identityES14_S1F_vS1G_EENS_8epilogue10collective18CollectiveEpilogueINS1I_23Sm100TmaWarpSpecializedILi1ELi1ELi48ELb0ELb0EEEJNS5_IJS1B_SG_SF_EEENS5_IJNSW_IS1B_SC_EENSW_ISG_SC_EEEEESI_SJ_SI_SJ_NS1I_6fusion15FusionCallbacksIS1M_NS1R_17LinearCombinationISI_fSI_fLNS_15FloatRoundStyleE2EEES1N_S1Q_JEEENS4_5SM1004TMEM4LOAD26SM100_TMEM_LOAD_32dp32b16xENS4_13SM90_TMA_LOADENS15_INS16_ILi0ELi4ELi3EEES19_NSW_INS5_IJS1A_NSA_ILi16EEEEEENS5_IJS23_SC_EEEEEEENS4_39AutoVectorizingCopyWithAssumedAlignmentILi128EEENS4_14SM90_TMA_STOREES27_S29_S29_EEEvvEEEEvNT_6ParamsE:
	.zero		2944


//--------------------- SYMBOLS --------------------------

	.type		.nv.reservedSmem.offset0,@object
	.size		.nv.reservedSmem.offset0,0x4
	.type		.nv.reservedSmem.cap,@object
	.size		.nv.reservedSmem.cap,0x4
	.type		__assertfail,@function
